//
// Generated by NVIDIA NVVM Compiler
//
// Compiler Build ID: CL-36424714
// Cuda compilation tools, release 13.0, V13.0.88
// Based on NVVM 20.0.0
//

.version 9.0
.target sm_100
.address_size 64

	// .globl	_Z9initBoidsP4BoidP17curandStateXORWOWi
.extern .func  (.param .b32 func_retval0) vprintf
(
	.param .b64 vprintf_param_0,
	.param .b64 vprintf_param_1
)
;
.global .align 4 .b8 precalc_xorwow_matrix[102400];
.global .align 4 .b8 precalc_xorwow_offset_matrix[102400];
.global .align 4 .b8 mrg32k3aM1[2304];
.global .align 4 .b8 mrg32k3aM2[2304];
.global .align 4 .b8 mrg32k3aM1SubSeq[2016];
.global .align 4 .b8 mrg32k3aM2SubSeq[2016];
.global .align 4 .b8 mrg32k3aM1Seq[2304];
.global .align 4 .b8 mrg32k3aM2Seq[2304];
.const .align 8 .b8 __cr_lgamma_table[72];
.global .align 1 .b8 $str[27] = {37, 100, 44, 37, 100, 44, 37, 46, 50, 102, 44, 37, 46, 50, 102, 44, 37, 46, 50, 102, 44, 37, 46, 50, 102, 10};

.visible .entry _Z9initBoidsP4BoidP17curandStateXORWOWi(
	.param .u64 .ptr .align 1 _Z9initBoidsP4BoidP17curandStateXORWOWi_param_0,
	.param .u64 .ptr .align 1 _Z9initBoidsP4BoidP17curandStateXORWOWi_param_1,
	.param .u32 _Z9initBoidsP4BoidP17curandStateXORWOWi_param_2
)
{
	.reg .pred 	%p<26>;
	.reg .b32 	%r<477>;
	.reg .b32 	%f<13>;
	.reg .b64 	%rd<21>;

	ld.param.u64 	%rd8, [_Z9initBoidsP4BoidP17curandStateXORWOWi_param_0];
	ld.param.u64 	%rd9, [_Z9initBoidsP4BoidP17curandStateXORWOWi_param_1];
	ld.param.u32 	%r204, [_Z9initBoidsP4BoidP17curandStateXORWOWi_param_2];
	mov.u32 	%r205, %tid.x;
	mov.u32 	%r206, %ctaid.x;
	mov.u32 	%r207, %ntid.x;
	mad.lo.s32 	%r1, %r206, %r207, %r205;
	setp.gt.s32 	%p1, %r1, 99;
	@%p1 bra 	$L__BB0_44;
	cvta.to.global.u64 	%rd10, %rd9;
	cvt.s64.s32 	%rd1, %r1;
	mul.wide.s32 	%rd11, %r1, 48;
	add.s64 	%rd2, %rd10, %rd11;
	xor.b32  	%r208, %r204, -1429050551;
	mul.lo.s32 	%r209, %r208, 1099087573;
	setp.gt.s32 	%p2, %r204, -1;
	selp.b32 	%r210, -644748465, -1947113066, %p2;
	add.s32 	%r211, %r210, %r209;
	add.s32 	%r2, %r211, 6615241;
	add.s32 	%r391, %r209, 123456789;
	st.global.v2.u32 	[%rd2], {%r2, %r391};
	xor.b32  	%r390, %r209, 362436069;
	add.s32 	%r389, %r210, 521288629;
	st.global.v2.u32 	[%rd2+8], {%r390, %r389};
	xor.b32  	%r388, %r210, 88675123;
	add.s32 	%r387, %r209, 5783321;
	st.global.v2.u32 	[%rd2+16], {%r388, %r387};
	setp.eq.s32 	%p3, %r1, 0;
	@%p3 bra 	$L__BB0_43;
	mov.b32 	%r373, 0;
	mov.u64 	%rd13, precalc_xorwow_matrix;
	mov.u64 	%rd20, %rd1;
$L__BB0_3:
	and.b64  	%rd4, %rd20, 3;
	setp.eq.s64 	%p4, %rd4, 0;
	@%p4 bra 	$L__BB0_42;
	mul.wide.u32 	%rd12, %r373, 3200;
	add.s64 	%rd5, %rd13, %rd12;
	cvt.u32.u64 	%r14, %rd4;
	mov.b32 	%r374, 0;
$L__BB0_5:
	mov.b32 	%r387, 0;
	mov.u32 	%r388, %r387;
	mov.u32 	%r389, %r387;
	mov.u32 	%r390, %r387;
	mov.u32 	%r391, %r387;
	mov.u32 	%r380, %r387;
$L__BB0_6:
	mul.wide.u32 	%rd14, %r380, 4;
	add.s64 	%rd15, %rd2, %rd14;
	ld.global.u32 	%r22, [%rd15+4];
	shl.b32 	%r23, %r380, 5;
	mov.b32 	%r386, 0;
$L__BB0_7:
	.pragma "nounroll";
	shr.u32 	%r216, %r22, %r386;
	and.b32  	%r217, %r216, 1;
	setp.eq.b32 	%p5, %r217, 1;
	not.pred 	%p6, %p5;
	add.s32 	%r218, %r23, %r386;
	mul.lo.s32 	%r219, %r218, 5;
	mul.wide.u32 	%rd16, %r219, 4;
	add.s64 	%rd6, %rd5, %rd16;
	@%p6 bra 	$L__BB0_9;
	ld.global.u32 	%r220, [%rd6];
	xor.b32  	%r391, %r391, %r220;
	ld.global.u32 	%r221, [%rd6+4];
	xor.b32  	%r390, %r390, %r221;
	ld.global.u32 	%r222, [%rd6+8];
	xor.b32  	%r389, %r389, %r222;
	ld.global.u32 	%r223, [%rd6+12];
	xor.b32  	%r388, %r388, %r223;
	ld.global.u32 	%r224, [%rd6+16];
	xor.b32  	%r387, %r387, %r224;
$L__BB0_9:
	and.b32  	%r226, %r216, 2;
	setp.eq.s32 	%p7, %r226, 0;
	@%p7 bra 	$L__BB0_11;
	ld.global.u32 	%r227, [%rd6+20];
	xor.b32  	%r391, %r391, %r227;
	ld.global.u32 	%r228, [%rd6+24];
	xor.b32  	%r390, %r390, %r228;
	ld.global.u32 	%r229, [%rd6+28];
	xor.b32  	%r389, %r389, %r229;
	ld.global.u32 	%r230, [%rd6+32];
	xor.b32  	%r388, %r388, %r230;
	ld.global.u32 	%r231, [%rd6+36];
	xor.b32  	%r387, %r387, %r231;
$L__BB0_11:
	and.b32  	%r233, %r216, 4;
	setp.eq.s32 	%p8, %r233, 0;
	@%p8 bra 	$L__BB0_13;
	ld.global.u32 	%r234, [%rd6+40];
	xor.b32  	%r391, %r391, %r234;
	ld.global.u32 	%r235, [%rd6+44];
	xor.b32  	%r390, %r390, %r235;
	ld.global.u32 	%r236, [%rd6+48];
	xor.b32  	%r389, %r389, %r236;
	ld.global.u32 	%r237, [%rd6+52];
	xor.b32  	%r388, %r388, %r237;
	ld.global.u32 	%r238, [%rd6+56];
	xor.b32  	%r387, %r387, %r238;
$L__BB0_13:
	and.b32  	%r240, %r216, 8;
	setp.eq.s32 	%p9, %r240, 0;
	@%p9 bra 	$L__BB0_15;
	ld.global.u32 	%r241, [%rd6+60];
	xor.b32  	%r391, %r391, %r241;
	ld.global.u32 	%r242, [%rd6+64];
	xor.b32  	%r390, %r390, %r242;
	ld.global.u32 	%r243, [%rd6+68];
	xor.b32  	%r389, %r389, %r243;
	ld.global.u32 	%r244, [%rd6+72];
	xor.b32  	%r388, %r388, %r244;
	ld.global.u32 	%r245, [%rd6+76];
	xor.b32  	%r387, %r387, %r245;
$L__BB0_15:
	and.b32  	%r247, %r216, 16;
	setp.eq.s32 	%p10, %r247, 0;
	@%p10 bra 	$L__BB0_17;
	ld.global.u32 	%r248, [%rd6+80];
	xor.b32  	%r391, %r391, %r248;
	ld.global.u32 	%r249, [%rd6+84];
	xor.b32  	%r390, %r390, %r249;
	ld.global.u32 	%r250, [%rd6+88];
	xor.b32  	%r389, %r389, %r250;
	ld.global.u32 	%r251, [%rd6+92];
	xor.b32  	%r388, %r388, %r251;
	ld.global.u32 	%r252, [%rd6+96];
	xor.b32  	%r387, %r387, %r252;
$L__BB0_17:
	and.b32  	%r254, %r216, 32;
	setp.eq.s32 	%p11, %r254, 0;
	@%p11 bra 	$L__BB0_19;
	ld.global.u32 	%r255, [%rd6+100];
	xor.b32  	%r391, %r391, %r255;
	ld.global.u32 	%r256, [%rd6+104];
	xor.b32  	%r390, %r390, %r256;
	ld.global.u32 	%r257, [%rd6+108];
	xor.b32  	%r389, %r389, %r257;
	ld.global.u32 	%r258, [%rd6+112];
	xor.b32  	%r388, %r388, %r258;
	ld.global.u32 	%r259, [%rd6+116];
	xor.b32  	%r387, %r387, %r259;
$L__BB0_19:
	and.b32  	%r261, %r216, 64;
	setp.eq.s32 	%p12, %r261, 0;
	@%p12 bra 	$L__BB0_21;
	ld.global.u32 	%r262, [%rd6+120];
	xor.b32  	%r391, %r391, %r262;
	ld.global.u32 	%r263, [%rd6+124];
	xor.b32  	%r390, %r390, %r263;
	ld.global.u32 	%r264, [%rd6+128];
	xor.b32  	%r389, %r389, %r264;
	ld.global.u32 	%r265, [%rd6+132];
	xor.b32  	%r388, %r388, %r265;
	ld.global.u32 	%r266, [%rd6+136];
	xor.b32  	%r387, %r387, %r266;
$L__BB0_21:
	and.b32  	%r268, %r216, 128;
	setp.eq.s32 	%p13, %r268, 0;
	@%p13 bra 	$L__BB0_23;
	ld.global.u32 	%r269, [%rd6+140];
	xor.b32  	%r391, %r391, %r269;
	ld.global.u32 	%r270, [%rd6+144];
	xor.b32  	%r390, %r390, %r270;
	ld.global.u32 	%r271, [%rd6+148];
	xor.b32  	%r389, %r389, %r271;
	ld.global.u32 	%r272, [%rd6+152];
	xor.b32  	%r388, %r388, %r272;
	ld.global.u32 	%r273, [%rd6+156];
	xor.b32  	%r387, %r387, %r273;
$L__BB0_23:
	and.b32  	%r275, %r216, 256;
	setp.eq.s32 	%p14, %r275, 0;
	@%p14 bra 	$L__BB0_25;
	ld.global.u32 	%r276, [%rd6+160];
	xor.b32  	%r391, %r391, %r276;
	ld.global.u32 	%r277, [%rd6+164];
	xor.b32  	%r390, %r390, %r277;
	ld.global.u32 	%r278, [%rd6+168];
	xor.b32  	%r389, %r389, %r278;
	ld.global.u32 	%r279, [%rd6+172];
	xor.b32  	%r388, %r388, %r279;
	ld.global.u32 	%r280, [%rd6+176];
	xor.b32  	%r387, %r387, %r280;
$L__BB0_25:
	and.b32  	%r282, %r216, 512;
	setp.eq.s32 	%p15, %r282, 0;
	@%p15 bra 	$L__BB0_27;
	ld.global.u32 	%r283, [%rd6+180];
	xor.b32  	%r391, %r391, %r283;
	ld.global.u32 	%r284, [%rd6+184];
	xor.b32  	%r390, %r390, %r284;
	ld.global.u32 	%r285, [%rd6+188];
	xor.b32  	%r389, %r389, %r285;
	ld.global.u32 	%r286, [%rd6+192];
	xor.b32  	%r388, %r388, %r286;
	ld.global.u32 	%r287, [%rd6+196];
	xor.b32  	%r387, %r387, %r287;
$L__BB0_27:
	and.b32  	%r289, %r216, 1024;
	setp.eq.s32 	%p16, %r289, 0;
	@%p16 bra 	$L__BB0_29;
	ld.global.u32 	%r290, [%rd6+200];
	xor.b32  	%r391, %r391, %r290;
	ld.global.u32 	%r291, [%rd6+204];
	xor.b32  	%r390, %r390, %r291;
	ld.global.u32 	%r292, [%rd6+208];
	xor.b32  	%r389, %r389, %r292;
	ld.global.u32 	%r293, [%rd6+212];
	xor.b32  	%r388, %r388, %r293;
	ld.global.u32 	%r294, [%rd6+216];
	xor.b32  	%r387, %r387, %r294;
$L__BB0_29:
	and.b32  	%r296, %r216, 2048;
	setp.eq.s32 	%p17, %r296, 0;
	@%p17 bra 	$L__BB0_31;
	ld.global.u32 	%r297, [%rd6+220];
	xor.b32  	%r391, %r391, %r297;
	ld.global.u32 	%r298, [%rd6+224];
	xor.b32  	%r390, %r390, %r298;
	ld.global.u32 	%r299, [%rd6+228];
	xor.b32  	%r389, %r389, %r299;
	ld.global.u32 	%r300, [%rd6+232];
	xor.b32  	%r388, %r388, %r300;
	ld.global.u32 	%r301, [%rd6+236];
	xor.b32  	%r387, %r387, %r301;
$L__BB0_31:
	and.b32  	%r303, %r216, 4096;
	setp.eq.s32 	%p18, %r303, 0;
	@%p18 bra 	$L__BB0_33;
	ld.global.u32 	%r304, [%rd6+240];
	xor.b32  	%r391, %r391, %r304;
	ld.global.u32 	%r305, [%rd6+244];
	xor.b32  	%r390, %r390, %r305;
	ld.global.u32 	%r306, [%rd6+248];
	xor.b32  	%r389, %r389, %r306;
	ld.global.u32 	%r307, [%rd6+252];
	xor.b32  	%r388, %r388, %r307;
	ld.global.u32 	%r308, [%rd6+256];
	xor.b32  	%r387, %r387, %r308;
$L__BB0_33:
	and.b32  	%r310, %r216, 8192;
	setp.eq.s32 	%p19, %r310, 0;
	@%p19 bra 	$L__BB0_35;
	ld.global.u32 	%r311, [%rd6+260];
	xor.b32  	%r391, %r391, %r311;
	ld.global.u32 	%r312, [%rd6+264];
	xor.b32  	%r390, %r390, %r312;
	ld.global.u32 	%r313, [%rd6+268];
	xor.b32  	%r389, %r389, %r313;
	ld.global.u32 	%r314, [%rd6+272];
	xor.b32  	%r388, %r388, %r314;
	ld.global.u32 	%r315, [%rd6+276];
	xor.b32  	%r387, %r387, %r315;
$L__BB0_35:
	and.b32  	%r317, %r216, 16384;
	setp.eq.s32 	%p20, %r317, 0;
	@%p20 bra 	$L__BB0_37;
	ld.global.u32 	%r318, [%rd6+280];
	xor.b32  	%r391, %r391, %r318;
	ld.global.u32 	%r319, [%rd6+284];
	xor.b32  	%r390, %r390, %r319;
	ld.global.u32 	%r320, [%rd6+288];
	xor.b32  	%r389, %r389, %r320;
	ld.global.u32 	%r321, [%rd6+292];
	xor.b32  	%r388, %r388, %r321;
	ld.global.u32 	%r322, [%rd6+296];
	xor.b32  	%r387, %r387, %r322;
$L__BB0_37:
	and.b32  	%r324, %r216, 32768;
	setp.eq.s32 	%p21, %r324, 0;
	@%p21 bra 	$L__BB0_39;
	ld.global.u32 	%r325, [%rd6+300];
	xor.b32  	%r391, %r391, %r325;
	ld.global.u32 	%r326, [%rd6+304];
	xor.b32  	%r390, %r390, %r326;
	ld.global.u32 	%r327, [%rd6+308];
	xor.b32  	%r389, %r389, %r327;
	ld.global.u32 	%r328, [%rd6+312];
	xor.b32  	%r388, %r388, %r328;
	ld.global.u32 	%r329, [%rd6+316];
	xor.b32  	%r387, %r387, %r329;
$L__BB0_39:
	add.s32 	%r386, %r386, 16;
	setp.ne.s32 	%p22, %r386, 32;
	@%p22 bra 	$L__BB0_7;
	mad.lo.s32 	%r330, %r380, -31, %r23;
	add.s32 	%r380, %r330, 1;
	setp.ne.s32 	%p23, %r380, 5;
	@%p23 bra 	$L__BB0_6;
	st.global.u32 	[%rd2+4], %r391;
	st.global.u32 	[%rd2+8], %r390;
	st.global.u32 	[%rd2+12], %r389;
	st.global.u32 	[%rd2+16], %r388;
	st.global.u32 	[%rd2+20], %r387;
	add.s32 	%r374, %r374, 1;
	setp.lt.u32 	%p24, %r374, %r14;
	@%p24 bra 	$L__BB0_5;
$L__BB0_42:
	shr.u64 	%rd7, %rd20, 2;
	add.s32 	%r373, %r373, 1;
	setp.gt.u64 	%p25, %rd20, 3;
	mov.u64 	%rd20, %rd7;
	@%p25 bra 	$L__BB0_3;
$L__BB0_43:
	mov.b32 	%r331, 0;
	st.global.v2.u32 	[%rd2+24], {%r331, %r331};
	st.global.u32 	[%rd2+32], %r331;
	mov.b64 	%rd17, 0;
	st.global.u64 	[%rd2+40], %rd17;
	shr.u32 	%r332, %r391, 2;
	xor.b32  	%r333, %r332, %r391;
	shl.b32 	%r334, %r387, 4;
	shl.b32 	%r335, %r333, 1;
	xor.b32  	%r336, %r335, %r334;
	xor.b32  	%r337, %r336, %r333;
	xor.b32  	%r338, %r337, %r387;
	add.s32 	%r339, %r2, %r338;
	add.s32 	%r340, %r339, 362437;
	cvt.rn.f32.u32 	%f1, %r340;
	fma.rn.f32 	%f2, %f1, 0f2F800000, 0f2F000000;
	mul.f32 	%f3, %f2, 0f44480000;
	shr.u32 	%r341, %r390, 2;
	xor.b32  	%r342, %r341, %r390;
	shl.b32 	%r343, %r338, 4;
	shl.b32 	%r344, %r342, 1;
	xor.b32  	%r345, %r344, %r343;
	xor.b32  	%r346, %r345, %r342;
	xor.b32  	%r347, %r346, %r338;
	add.s32 	%r348, %r2, %r347;
	add.s32 	%r349, %r348, 724874;
	cvt.rn.f32.u32 	%f4, %r349;
	fma.rn.f32 	%f5, %f4, 0f2F800000, 0f2F000000;
	mul.f32 	%f6, %f5, 0f43E10000;
	shr.u32 	%r350, %r389, 2;
	xor.b32  	%r351, %r350, %r389;
	shl.b32 	%r352, %r347, 4;
	shl.b32 	%r353, %r351, 1;
	xor.b32  	%r354, %r353, %r352;
	xor.b32  	%r355, %r354, %r351;
	xor.b32  	%r356, %r355, %r347;
	add.s32 	%r357, %r2, %r356;
	add.s32 	%r358, %r357, 1087311;
	cvt.rn.f32.u32 	%f7, %r358;
	fma.rn.f32 	%f8, %f7, 0f2F800000, 0f2F000000;
	fma.rn.f32 	%f9, %f8, 0f42200000, 0fC1A00000;
	shr.u32 	%r359, %r388, 2;
	xor.b32  	%r360, %r359, %r388;
	st.global.v2.u32 	[%rd2+8], {%r338, %r347};
	shl.b32 	%r361, %r356, 4;
	shl.b32 	%r362, %r360, 1;
	xor.b32  	%r363, %r362, %r361;
	xor.b32  	%r364, %r363, %r360;
	xor.b32  	%r365, %r364, %r356;
	st.global.v2.u32 	[%rd2+16], {%r356, %r365};
	add.s32 	%r366, %r2, 1449748;
	st.global.v2.u32 	[%rd2], {%r366, %r387};
	add.s32 	%r367, %r365, %r366;
	cvt.rn.f32.u32 	%f10, %r367;
	fma.rn.f32 	%f11, %f10, 0f2F800000, 0f2F000000;
	fma.rn.f32 	%f12, %f11, 0f42200000, 0fC1A00000;
	cvta.to.global.u64 	%rd18, %rd8;
	mad.lo.s64 	%rd19, %rd1, 28, %rd18;
	st.global.u32 	[%rd19], %r1;
	st.global.f32 	[%rd19+4], %f3;
	st.global.f32 	[%rd19+8], %f6;
	st.global.f32 	[%rd19+12], %f9;
	st.global.f32 	[%rd19+16], %f12;
	st.global.u32 	[%rd19+20], %r331;
	st.global.u32 	[%rd19+24], %r331;
$L__BB0_44:
	ret;

}
	// .globl	_Z11updateBoidsP4Boidi
.visible .entry _Z11updateBoidsP4Boidi(
	.param .u64 .ptr .align 1 _Z11updateBoidsP4Boidi_param_0,
	.param .u32 _Z11updateBoidsP4Boidi_param_1
)
{
	.local .align 8 .b8 	__local_depot1[40];
	.reg .b64 	%SP;
	.reg .b64 	%SPL;
	.reg .pred 	%p<25>;
	.reg .b32 	%r<56>;
	.reg .b32 	%f<206>;
	.reg .b64 	%rd<13>;
	.reg .b64 	%fd<41>;

	mov.u64 	%SPL, __local_depot1;
	cvta.local.u64 	%SP, %SPL;
	ld.param.u64 	%rd5, [_Z11updateBoidsP4Boidi_param_0];
	ld.param.u32 	%r29, [_Z11updateBoidsP4Boidi_param_1];
	mov.u32 	%r30, %tid.x;
	mov.u32 	%r31, %ctaid.x;
	mov.u32 	%r32, %ntid.x;
	mad.lo.s32 	%r1, %r31, %r32, %r30;
	setp.gt.s32 	%p1, %r1, 99;
	@%p1 bra 	$L__BB1_38;
	cvta.to.global.u64 	%rd6, %rd5;
	mul.wide.s32 	%rd7, %r1, 28;
	add.s64 	%rd1, %rd6, %rd7;
	neg.s32 	%r40, %r1;
	add.s64 	%rd12, %rd6, 60;
	mov.f32 	%f179, 0f00000000;
	mov.b32 	%r41, 0;
	mov.u32 	%r49, %r41;
	mov.u32 	%r48, %r41;
	mov.f32 	%f178, %f179;
	mov.f32 	%f177, %f179;
	mov.f32 	%f176, %f179;
	mov.f32 	%f175, %f179;
	mov.f32 	%f174, %f179;
$L__BB1_2:
	setp.eq.s32 	%p2, %r40, 0;
	@%p2 bra 	$L__BB1_7;
	ld.global.f32 	%f107, [%rd1+4];
	ld.global.f32 	%f108, [%rd1+8];
	ld.global.f32 	%f7, [%rd12+-56];
	ld.global.f32 	%f8, [%rd12+-52];
	sub.f32 	%f9, %f107, %f7;
	sub.f32 	%f10, %f108, %f8;
	mul.f32 	%f109, %f10, %f10;
	fma.rn.f32 	%f110, %f9, %f9, %f109;
	sqrt.rn.f32 	%f11, %f110;
	setp.geu.f32 	%p3, %f11, 0f41A00000;
	@%p3 bra 	$L__BB1_5;
	add.f32 	%f175, %f175, %f7;
	add.f32 	%f174, %f174, %f8;
	ld.global.f32 	%f111, [%rd12+-48];
	add.f32 	%f177, %f177, %f111;
	ld.global.f32 	%f112, [%rd12+-44];
	add.f32 	%f176, %f176, %f112;
	add.s32 	%r48, %r48, 1;
$L__BB1_5:
	setp.geu.f32 	%p4, %f11, 0f41000000;
	@%p4 bra 	$L__BB1_7;
	add.f32 	%f179, %f179, %f9;
	add.f32 	%f178, %f178, %f10;
	add.s32 	%r49, %r49, 1;
$L__BB1_7:
	add.s32 	%r34, %r41, 1;
	setp.eq.s32 	%p5, %r1, %r34;
	@%p5 bra 	$L__BB1_12;
	ld.global.f32 	%f113, [%rd1+4];
	ld.global.f32 	%f114, [%rd1+8];
	ld.global.f32 	%f28, [%rd12+-28];
	ld.global.f32 	%f29, [%rd12+-24];
	sub.f32 	%f30, %f113, %f28;
	sub.f32 	%f31, %f114, %f29;
	mul.f32 	%f115, %f31, %f31;
	fma.rn.f32 	%f116, %f30, %f30, %f115;
	sqrt.rn.f32 	%f32, %f116;
	setp.geu.f32 	%p6, %f32, 0f41A00000;
	@%p6 bra 	$L__BB1_10;
	add.f32 	%f175, %f175, %f28;
	add.f32 	%f174, %f174, %f29;
	ld.global.f32 	%f117, [%rd12+-20];
	add.f32 	%f177, %f177, %f117;
	ld.global.f32 	%f118, [%rd12+-16];
	add.f32 	%f176, %f176, %f118;
	add.s32 	%r48, %r48, 1;
$L__BB1_10:
	setp.geu.f32 	%p7, %f32, 0f41000000;
	@%p7 bra 	$L__BB1_12;
	add.f32 	%f179, %f179, %f30;
	add.f32 	%f178, %f178, %f31;
	add.s32 	%r49, %r49, 1;
$L__BB1_12:
	add.s32 	%r35, %r41, 2;
	setp.eq.s32 	%p8, %r1, %r35;
	@%p8 bra 	$L__BB1_17;
	ld.global.f32 	%f119, [%rd1+4];
	ld.global.f32 	%f120, [%rd1+8];
	ld.global.f32 	%f49, [%rd12];
	ld.global.f32 	%f50, [%rd12+4];
	sub.f32 	%f51, %f119, %f49;
	sub.f32 	%f52, %f120, %f50;
	mul.f32 	%f121, %f52, %f52;
	fma.rn.f32 	%f122, %f51, %f51, %f121;
	sqrt.rn.f32 	%f53, %f122;
	setp.geu.f32 	%p9, %f53, 0f41A00000;
	@%p9 bra 	$L__BB1_15;
	add.f32 	%f175, %f175, %f49;
	add.f32 	%f174, %f174, %f50;
	ld.global.f32 	%f123, [%rd12+8];
	add.f32 	%f177, %f177, %f123;
	ld.global.f32 	%f124, [%rd12+12];
	add.f32 	%f176, %f176, %f124;
	add.s32 	%r48, %r48, 1;
$L__BB1_15:
	setp.geu.f32 	%p10, %f53, 0f41000000;
	@%p10 bra 	$L__BB1_17;
	add.f32 	%f179, %f179, %f51;
	add.f32 	%f178, %f178, %f52;
	add.s32 	%r49, %r49, 1;
$L__BB1_17:
	add.s32 	%r36, %r41, 3;
	setp.eq.s32 	%p11, %r1, %r36;
	@%p11 bra 	$L__BB1_22;
	ld.global.f32 	%f125, [%rd1+4];
	ld.global.f32 	%f126, [%rd1+8];
	ld.global.f32 	%f70, [%rd12+28];
	ld.global.f32 	%f71, [%rd12+32];
	sub.f32 	%f72, %f125, %f70;
	sub.f32 	%f73, %f126, %f71;
	mul.f32 	%f127, %f73, %f73;
	fma.rn.f32 	%f128, %f72, %f72, %f127;
	sqrt.rn.f32 	%f74, %f128;
	setp.geu.f32 	%p12, %f74, 0f41A00000;
	@%p12 bra 	$L__BB1_20;
	add.f32 	%f175, %f175, %f70;
	add.f32 	%f174, %f174, %f71;
	ld.global.f32 	%f129, [%rd12+36];
	add.f32 	%f177, %f177, %f129;
	ld.global.f32 	%f130, [%rd12+40];
	add.f32 	%f176, %f176, %f130;
	add.s32 	%r48, %r48, 1;
$L__BB1_20:
	setp.geu.f32 	%p13, %f74, 0f41000000;
	@%p13 bra 	$L__BB1_22;
	add.f32 	%f179, %f179, %f72;
	add.f32 	%f178, %f178, %f73;
	add.s32 	%r49, %r49, 1;
$L__BB1_22:
	add.s32 	%r41, %r41, 4;
	add.s32 	%r40, %r40, 4;
	add.s64 	%rd12, %rd12, 112;
	setp.ne.s32 	%p14, %r41, 100;
	@%p14 bra 	$L__BB1_2;
	setp.lt.s32 	%p15, %r48, 1;
	@%p15 bra 	$L__BB1_25;
	cvt.rn.f32.u32 	%f131, %r48;
	div.rn.f32 	%f175, %f175, %f131;
	div.rn.f32 	%f174, %f174, %f131;
	div.rn.f32 	%f177, %f177, %f131;
	div.rn.f32 	%f176, %f176, %f131;
$L__BB1_25:
	setp.lt.s32 	%p16, %r49, 1;
	@%p16 bra 	$L__BB1_27;
	cvt.rn.f32.u32 	%f132, %r49;
	div.rn.f32 	%f179, %f179, %f132;
	div.rn.f32 	%f178, %f178, %f132;
$L__BB1_27:
	ld.global.f32 	%f103, [%rd1+4];
	setp.geu.f32 	%p17, %f103, 0f42C80000;
	@%p17 bra 	$L__BB1_29;
	ld.global.f32 	%f138, [%rd1+12];
	abs.f32 	%f139, %f138;
	cvt.f64.f32 	%fd19, %f139;
	fma.rn.f64 	%fd20, %fd19, 0d3FC999999999999A, 0d4008000000000000;
	cvt.f64.f32 	%fd21, %f138;
	add.f64 	%fd39, %fd20, %fd21;
	bra.uni 	$L__BB1_32;
$L__BB1_29:
	setp.leu.f32 	%p18, %f103, 0f442F0000;
	@%p18 bra 	$L__BB1_31;
	ld.global.f32 	%f136, [%rd1+12];
	abs.f32 	%f137, %f136;
	cvt.f64.f32 	%fd16, %f137;
	fma.rn.f64 	%fd17, %fd16, 0d3FC999999999999A, 0d4008000000000000;
	cvt.f64.f32 	%fd18, %f136;
	sub.f64 	%fd39, %fd18, %fd17;
	bra.uni 	$L__BB1_32;
$L__BB1_31:
	sub.f32 	%f133, %f175, %f103;
	cvt.f64.f32 	%fd9, %f133;
	ld.global.f32 	%f134, [%rd1+12];
	sub.f32 	%f135, %f177, %f134;
	cvt.f64.f32 	%fd10, %f135;
	mul.f64 	%fd11, %fd10, 0d3F747AE147AE147B;
	fma.rn.f64 	%fd12, %fd9, 0d3F40624DD2F1A9FC, %fd11;
	cvt.f64.f32 	%fd13, %f179;
	fma.rn.f64 	%fd14, %fd13, 0d3F747AE147AE147B, %fd12;
	cvt.f64.f32 	%fd15, %f134;
	add.f64 	%fd39, %fd14, %fd15;
$L__BB1_32:
	cvt.rn.f32.f64 	%f104, %fd39;
	ld.global.f32 	%f105, [%rd1+8];
	setp.geu.f32 	%p19, %f105, 0f42C80000;
	@%p19 bra 	$L__BB1_34;
	ld.global.f32 	%f145, [%rd1+16];
	abs.f32 	%f146, %f145;
	cvt.f64.f32 	%fd32, %f146;
	fma.rn.f64 	%fd33, %fd32, 0d3FC999999999999A, 0d4008000000000000;
	cvt.f64.f32 	%fd34, %f145;
	add.f64 	%fd40, %fd33, %fd34;
	bra.uni 	$L__BB1_37;
$L__BB1_34:
	setp.leu.f32 	%p20, %f105, 0f43AF0000;
	@%p20 bra 	$L__BB1_36;
	ld.global.f32 	%f143, [%rd1+16];
	abs.f32 	%f144, %f143;
	cvt.f64.f32 	%fd29, %f144;
	fma.rn.f64 	%fd30, %fd29, 0d3FC999999999999A, 0d4008000000000000;
	cvt.f64.f32 	%fd31, %f143;
	sub.f64 	%fd40, %fd31, %fd30;
	bra.uni 	$L__BB1_37;
$L__BB1_36:
	sub.f32 	%f140, %f174, %f105;
	cvt.f64.f32 	%fd22, %f140;
	ld.global.f32 	%f141, [%rd1+16];
	sub.f32 	%f142, %f176, %f141;
	cvt.f64.f32 	%fd23, %f142;
	mul.f64 	%fd24, %fd23, 0d3F747AE147AE147B;
	fma.rn.f64 	%fd25, %fd22, 0d3F40624DD2F1A9FC, %fd24;
	cvt.f64.f32 	%fd26, %f178;
	fma.rn.f64 	%fd27, %fd26, 0d3F747AE147AE147B, %fd25;
	cvt.f64.f32 	%fd28, %f141;
	add.f64 	%fd40, %fd27, %fd28;
$L__BB1_37:
	add.u64 	%rd8, %SP, 0;
	add.u64 	%rd9, %SPL, 0;
	cvt.rn.f32.f64 	%f147, %fd40;
	setp.gt.f32 	%p21, %f104, 0f41A00000;
	setp.lt.f32 	%p22, %f104, 0fC1A00000;
	selp.f32 	%f148, 0fC1A00000, %f104, %p22;
	selp.f32 	%f149, 0f41A00000, %f148, %p21;
	st.global.f32 	[%rd1+12], %f149;
	setp.gt.f32 	%p23, %f147, 0f41A00000;
	setp.lt.f32 	%p24, %f147, 0fC1A00000;
	selp.f32 	%f150, 0fC1A00000, %f147, %p24;
	selp.f32 	%f151, 0f41A00000, %f150, %p23;
	st.global.f32 	[%rd1+16], %f151;
	add.f32 	%f152, %f149, %f103;
	st.global.f32 	[%rd1+4], %f152;
	add.f32 	%f153, %f151, %f105;
	st.global.f32 	[%rd1+8], %f153;
	st.global.u32 	[%rd1+24], %r29;
	ld.global.u32 	%r37, [%rd1];
	cvt.f64.f32 	%fd35, %f152;
	cvt.f64.f32 	%fd36, %f153;
	cvt.f64.f32 	%fd37, %f149;
	cvt.f64.f32 	%fd38, %f151;
	st.local.v2.u32 	[%rd9], {%r37, %r29};
	st.local.f64 	[%rd9+8], %fd35;
	st.local.f64 	[%rd9+16], %fd36;
	st.local.f64 	[%rd9+24], %fd37;
	st.local.f64 	[%rd9+32], %fd38;
	mov.u64 	%rd10, $str;
	cvta.global.u64 	%rd11, %rd10;
	{ // callseq 0, 0
	.param .b64 param0;
	st.param.b64 	[param0], %rd11;
	.param .b64 param1;
	st.param.b64 	[param1], %rd8;
	.param .b32 retval0;
	call.uni (retval0), 
	vprintf, 
	(
	param0, 
	param1
	);
	ld.param.b32 	%r38, [retval0];
	} // callseq 0
$L__BB1_38:
	ret;

}


// ===== COMPILED SASS (sm_100) =====

	.target	sm_100

	.elftype	@"ET_EXEC"


//--------------------- .note.nv.tkinfo           --------------------------
	.section	.note.nv.tkinfo,"",@"SHT_NOTE"
	.sectionflags	@"SHF_NOTE_NV_TKINFO"
	.tkinfo
        /*0018*/ 	.word	0x00000002
        /*0030*/ 	.string	""
        /*0030*/ 	.string	"ptxas"
        /*0030*/ 	.string	"Cuda compilation tools, release 13.0, V13.0.88"
        /*0030*/ 	.string	"Build cuda_13.0.r13.0/compiler.36424714_0"
        /*0030*/ 	.string	"-arch sm_100 -m 64 "



//--------------------- .note.nv.cuinfo           --------------------------
	.section	.note.nv.cuinfo,"",@"SHT_NOTE"
	.sectionflags	@"SHF_NOTE_NV_CUINFO"
        /*0018*/ 	.short	0x0002
        /*001a*/ 	.short	0x0064
        /*001c*/ 	.short	0x0082
	.zero		2


//--------------------- .nv.info                  --------------------------
	.section	.nv.info,"",@"SHT_CUDA_INFO"
	.align	4


	//----- nvinfo : EIATTR_REGCOUNT
	.align		4
        /*0000*/ 	.byte	0x04, 0x2f
        /*0002*/ 	.short	(.L_11 - .L_10)
	.align		4
.L_10:
        /*0004*/ 	.word	index@(_Z9initBoidsP4BoidP17curandStateXORWOWi)
        /*0008*/ 	.word	0x0000001f


	//----- nvinfo : EIATTR_FRAME_SIZE
	.align		4
.L_11:
        /*000c*/ 	.byte	0x04, 0x11
        /*000e*/ 	.short	(.L_13 - .L_12)
	.align		4
.L_12:
        /*0010*/ 	.word	index@(_Z9initBoidsP4BoidP17curandStateXORWOWi)
        /*0014*/ 	.word	0x00000000


	//----- nvinfo : EIATTR_REGCOUNT
	.align		4
.L_13:
        /*0018*/ 	.byte	0x04, 0x2f
        /*001a*/ 	.short	(.L_15 - .L_14)
	.align		4
.L_14:
        /*001c*/ 	.word	index@(_Z11updateBoidsP4Boidi)
        /*0020*/ 	.word	0x00000020


	//----- nvinfo : EIATTR_FRAME_SIZE
	.align		4
.L_15:
        /*0024*/ 	.byte	0x04, 0x11
        /*0026*/ 	.short	(.L_17 - .L_16)
	.align		4
.L_16:
        /*0028*/ 	.word	index@($__internal_1_$__cuda_sm3x_div_rn_noftz_f32_slowpath)
        /*002c*/ 	.word	0x00000028


	//----- nvinfo : EIATTR_FRAME_SIZE
	.align		4
.L_17:
        /*0030*/ 	.byte	0x04, 0x11
        /*0032*/ 	.short	(.L_19 - .L_18)
	.align		4
.L_18:
        /*0034*/ 	.word	index@($__internal_0_$__cuda_sm20_sqrt_rn_f32_slowpath)
        /*0038*/ 	.word	0x00000028


	//----- nvinfo : EIATTR_FRAME_SIZE
	.align		4
.L_19:
        /*003c*/ 	.byte	0x04, 0x11
        /*003e*/ 	.short	(.L_21 - .L_20)
	.align		4
.L_20:
        /*0040*/ 	.word	index@(_Z11updateBoidsP4Boidi)
        /*0044*/ 	.word	0x00000028


	//----- nvinfo : EIATTR_MIN_STACK_SIZE
	.align		4
.L_21:
        /*0048*/ 	.byte	0x04, 0x12
        /*004a*/ 	.short	(.L_23 - .L_22)
	.align		4
.L_22:
        /*004c*/ 	.word	index@(_Z11updateBoidsP4Boidi)
        /*0050*/ 	.word	0x00000028


	//----- nvinfo : EIATTR_MIN_STACK_SIZE
	.align		4
.L_23:
        /*0054*/ 	.byte	0x04, 0x12
        /*0056*/ 	.short	(.L_25 - .L_24)
	.align		4
.L_24:
        /*0058*/ 	.word	index@(_Z9initBoidsP4BoidP17curandStateXORWOWi)
        /*005c*/ 	.word	0x00000000
.L_25:


//--------------------- .nv.compat                --------------------------
	.section	.nv.compat,"",@"SHT_CUDA_COMPAT_INFO"
	.align	4
        /*0000*/ 	.byte	0x02, 0x09, 0x00, 0x00, 0x02, 0x02, 0x01, 0x00, 0x02, 0x05, 0x05, 0x00, 0x03, 0x07, 0x01, 0x01
        /*0010*/ 	.byte	0x02, 0x03, 0x00, 0x00, 0x02, 0x06, 0x01, 0x00, 0x04, 0x0b, 0x08, 0x00, 0x01, 0x00, 0x00, 0x00
        /*0020*/ 	.byte	0x00, 0x00, 0x00, 0x00


//--------------------- .nv.info._Z11updateBoidsP4Boidi --------------------------
	.section	.nv.info._Z11updateBoidsP4Boidi,"",@"SHT_CUDA_INFO"
	.sectionflags	@""
	.align	4


	//----- nvinfo : EIATTR_CUDA_API_VERSION
	.align		4
        /*0000*/ 	.byte	0x04, 0x37
        /*0002*/ 	.short	(.L_27 - .L_26)
.L_26:
        /*0004*/ 	.word	0x00000082


	//----- nvinfo : EIATTR_KPARAM_INFO
	.align		4
.L_27:
        /*0008*/ 	.byte	0x04, 0x17
        /*000a*/ 	.short	(.L_29 - .L_28)
.L_28:
        /*000c*/ 	.word	0x00000000
        /*0010*/ 	.short	0x0001
        /*0012*/ 	.short	0x0008
        /*0014*/ 	.byte	0x00, 0xf0, 0x11, 0x00


	//----- nvinfo : EIATTR_KPARAM_INFO
	.align		4
.L_29:
        /*0018*/ 	.byte	0x04, 0x17
        /*001a*/ 	.short	(.L_31 - .L_30)
.L_30:
        /*001c*/ 	.word	0x00000000
        /*0020*/ 	.short	0x0000
        /*0022*/ 	.short	0x0000
        /*0024*/ 	.byte	0x00, 0xf5, 0x21, 0x00


	//----- nvinfo : EIATTR_SPARSE_MMA_MASK
	.align		4
.L_31:
        /*0028*/ 	.byte	0x03, 0x50
        /*002a*/ 	.short	0x0000


	//----- nvinfo : EIATTR_MAXREG_COUNT
	.align		4
        /*002c*/ 	.byte	0x03, 0x1b
        /*002e*/ 	.short	0x00ff


	//----- nvinfo : EIATTR_EXTERNS
	.align		4
        /*0030*/ 	.byte	0x04, 0x0f
        /*0032*/ 	.short	(.L_33 - .L_32)


	//   ....[0]....
	.align		4
.L_32:
        /*0034*/ 	.word	index@(vprintf)


	//----- nvinfo : EIATTR_MERCURY_ISA_VERSION
	.align		4
.L_33:
        /*0038*/ 	.byte	0x03, 0x5f
        /*003a*/ 	.short	0x0101


	//----- nvinfo : EIATTR_VRC_CTA_INIT_COUNT
	.align		4
        /*003c*/ 	.byte	0x02, 0x4a
	.zero		1
	.zero		1


	//----- nvinfo : EIATTR_SYSCALL_OFFSETS
	.align		4
        /*0040*/ 	.byte	0x04, 0x46
        /*0042*/ 	.short	(.L_35 - .L_34)


	//   ....[0]....
.L_34:
        /*0044*/ 	.word	0x00001810


	//----- nvinfo : EIATTR_EXIT_INSTR_OFFSETS
	.align		4
.L_35:
        /*0048*/ 	.byte	0x04, 0x1c
        /*004a*/ 	.short	(.L_37 - .L_36)


	//   ....[0]....
.L_36:
        /*004c*/ 	.word	0x000000b0


	//   ....[1]....
        /*0050*/ 	.word	0x00001820


	//----- nvinfo : EIATTR_CRS_STACK_SIZE
	.align		4
.L_37:
        /*0054*/ 	.byte	0x04, 0x1e
        /*0056*/ 	.short	(.L_39 - .L_38)
.L_38:
        /*0058*/ 	.word	0x00000000


	//----- nvinfo : EIATTR_CBANK_PARAM_SIZE
	.align		4
.L_39:
        /*005c*/ 	.byte	0x03, 0x19
        /*005e*/ 	.short	0x000c


	//----- nvinfo : EIATTR_PARAM_CBANK
	.align		4
        /*0060*/ 	.byte	0x04, 0x0a
        /*0062*/ 	.short	(.L_41 - .L_40)
	.align		4
.L_40:
        /*0064*/ 	.word	index@(.nv.constant0._Z11updateBoidsP4Boidi)
        /*0068*/ 	.short	0x0380
        /*006a*/ 	.short	0x000c


	//----- nvinfo : EIATTR_SW_WAR
	.align		4
.L_41:
        /*006c*/ 	.byte	0x04, 0x36
        /*006e*/ 	.short	(.L_43 - .L_42)
.L_42:
        /*0070*/ 	.word	0x00000008
.L_43:


//--------------------- .nv.info._Z9initBoidsP4BoidP17curandStateXORWOWi --------------------------
	.section	.nv.info._Z9initBoidsP4BoidP17curandStateXORWOWi,"",@"SHT_CUDA_INFO"
	.sectionflags	@""
	.align	4


	//----- nvinfo : EIATTR_CUDA_API_VERSION
	.align		4
        /*0000*/ 	.byte	0x04, 0x37
        /*0002*/ 	.short	(.L_45 - .L_44)
.L_44:
        /*0004*/ 	.word	0x00000082


	//----- nvinfo : EIATTR_KPARAM_INFO
	.align		4
.L_45:
        /*0008*/ 	.byte	0x04, 0x17
        /*000a*/ 	.short	(.L_47 - .L_46)
.L_46:
        /*000c*/ 	.word	0x00000000
        /*0010*/ 	.short	0x0002
        /*0012*/ 	.short	0x0010
        /*0014*/ 	.byte	0x00, 0xf0, 0x11, 0x00


	//----- nvinfo : EIATTR_KPARAM_INFO
	.align		4
.L_47:
        /*0018*/ 	.byte	0x04, 0x17
        /*001a*/ 	.short	(.L_49 - .L_48)
.L_48:
        /*001c*/ 	.word	0x00000000
        /*0020*/ 	.short	0x0001
        /*0022*/ 	.short	0x0008
        /*0024*/ 	.byte	0x00, 0xf5, 0x21, 0x00


	//----- nvinfo : EIATTR_KPARAM_INFO
	.align		4
.L_49:
        /*0028*/ 	.byte	0x04, 0x17
        /*002a*/ 	.short	(.L_51 - .L_50)
.L_50:
        /*002c*/ 	.word	0x00000000
        /*0030*/ 	.short	0x0000
        /*0032*/ 	.short	0x0000
        /*0034*/ 	.byte	0x00, 0xf5, 0x21, 0x00


	//----- nvinfo : EIATTR_SPARSE_MMA_MASK
	.align		4
.L_51:
        /*0038*/ 	.byte	0x03, 0x50
        /*003a*/ 	.short	0x0000


	//----- nvinfo : EIATTR_MAXREG_COUNT
	.align		4
        /*003c*/ 	.byte	0x03, 0x1b
        /*003e*/ 	.short	0x00ff


	//----- nvinfo : EIATTR_MERCURY_ISA_VERSION
	.align		4
        /*0040*/ 	.byte	0x03, 0x5f
        /*0042*/ 	.short	0x0101


	//----- nvinfo : EIATTR_VRC_CTA_INIT_COUNT
	.align		4
        /*0044*/ 	.byte	0x02, 0x4a
	.zero		1
	.zero		1


	//----- nvinfo : EIATTR_EXIT_INSTR_OFFSETS
	.align		4
        /*0048*/ 	.byte	0x04, 0x1c
        /*004a*/ 	.short	(.L_53 - .L_52)


	//   ....[0]....
.L_52:
        /*004c*/ 	.word	0x00000060


	//   ....[1]....
        /*0050*/ 	.word	0x000013b0


	//----- nvinfo : EIATTR_CRS_STACK_SIZE
	.align		4
.L_53:
        /*0054*/ 	.byte	0x04, 0x1e
        /*0056*/ 	.short	(.L_55 - .L_54)
.L_54:
        /*0058*/ 	.word	0x00000000


	//----- nvinfo : EIATTR_CBANK_PARAM_SIZE
	.align		4
.L_55:
        /*005c*/ 	.byte	0x03, 0x19
        /*005e*/ 	.short	0x0014


	//----- nvinfo : EIATTR_PARAM_CBANK
	.align		4
        /*0060*/ 	.byte	0x04, 0x0a
        /*0062*/ 	.short	(.L_57 - .L_56)
	.align		4
.L_56:
        /*0064*/ 	.word	index@(.nv.constant0._Z9initBoidsP4BoidP17curandStateXORWOWi)
        /*0068*/ 	.short	0x0380
        /*006a*/ 	.short	0x0014


	//----- nvinfo : EIATTR_SW_WAR
	.align		4
.L_57:
        /*006c*/ 	.byte	0x04, 0x36
        /*006e*/ 	.short	(.L_59 - .L_58)
.L_58:
        /*0070*/ 	.word	0x00000008
.L_59:


//--------------------- .nv.callgraph             --------------------------
	.section	.nv.callgraph,"",@"SHT_CUDA_CALLGRAPH"
	.align	4
	.sectionentsize	8
	.align		4
        /*0000*/ 	.word	0x00000000
	.align		4
        /*0004*/ 	.word	0xffffffff
	.align		4
        /*0008*/ 	.word	index@(_Z11updateBoidsP4Boidi)
	.align		4
        /*000c*/ 	.word	index@(vprintf)
	.align		4
        /*0010*/ 	.word	0x00000000
	.align		4
        /*0014*/ 	.word	0xfffffffe
	.align		4
        /*0018*/ 	.word	0x00000000
	.align		4
        /*001c*/ 	.word	0xfffffffd
	.align		4
        /*0020*/ 	.word	0x00000000
	.align		4
        /*0024*/ 	.word	0xfffffffc


//--------------------- .nv.constant4             --------------------------
	.section	.nv.constant4,"a",@progbits
	.align	8
	.align		8
.nv.constant4:
        /*0000*/ 	.dword	vprintf
	.align		8
        /*0008*/ 	.dword	precalc_xorwow_matrix
	.align		8
        /*0010*/ 	.dword	precalc_xorwow_offset_matrix
	.align		8
        /*0018*/ 	.dword	mrg32k3aM1
	.align		8
        /*0020*/ 	.dword	mrg32k3aM2
	.align		8
        /*0028*/ 	.dword	mrg32k3aM1SubSeq
	.align		8
        /*0030*/ 	.dword	mrg32k3aM2SubSeq
	.align		8
        /*0038*/ 	.dword	mrg32k3aM1Seq
	.align		8
        /*0040*/ 	.dword	mrg32k3aM2Seq
	.align		8
        /*0048*/ 	.dword	$str


//--------------------- .nv.constant3             --------------------------
	.section	.nv.constant3,"a",@progbits
	.align	8
.nv.constant3:
	.type		__cr_lgamma_table,@object
	.size		__cr_lgamma_table,(.L_8 - __cr_lgamma_table)
__cr_lgamma_table:
        /*0000*/ 	.byte	0x00, 0x00, 0x00, 0x00, 0x00, 0x00, 0x00, 0x00, 0x00, 0x00, 0x00, 0x00, 0x00, 0x00, 0x00, 0x00
        /*0010*/ 	.byte	0xef, 0x39, 0xfa, 0xfe, 0x42, 0x2e, 0xe6, 0x3f, 0x02, 0x20, 0x2a, 0xfa, 0x0b, 0xab, 0xfc, 0x3f
        /*0020*/ 	.byte	0xf9, 0x2c, 0x92, 0x7c, 0xa7, 0x6c, 0x09, 0x40, 0xc9, 0x79, 0x44, 0x3c, 0x64, 0x26, 0x13, 0x40
        /*0030*/ 	.byte	0xca, 0x01, 0xcf, 0x3a, 0x27, 0x51, 0x1a, 0x40, 0x30, 0xcc, 0x2d, 0xf3, 0xe1, 0x0c, 0x21, 0x40
        /*0040*/ 	.byte	0x0d, 0xb7, 0xfc, 0x82, 0x8e, 0x35, 0x25, 0x40
.L_8:


//--------------------- .text._Z11updateBoidsP4Boidi --------------------------
	.section	.text._Z11updateBoidsP4Boidi,"ax",@progbits
	.align	128
        .global         _Z11updateBoidsP4Boidi
        .type           _Z11updateBoidsP4Boidi,@function
        .size           _Z11updateBoidsP4Boidi,(.L_x_67 - _Z11updateBoidsP4Boidi)
        .other          _Z11updateBoidsP4Boidi,@"STO_CUDA_ENTRY STV_DEFAULT"
_Z11updateBoidsP4Boidi:
.text._Z11updateBoidsP4Boidi:
[----:B------:R-:W0:Y:S01]  /*0000*/  LDC R1, c[0x0][0x37c] ;  /* 0x0000df00ff017b82 */ /* 0x000e220000000800 */
[----:B------:R-:W1:Y:S01]  /*0010*/  S2R R16, SR_TID.X ;  /* 0x0000000000107919 */ /* 0x000e620000002100 */
[----:B------:R-:W2:Y:S06]  /*0020*/  LDCU UR5, c[0x0][0x2fc] ;  /* 0x00005f80ff0577ac */ /* 0x000eac0008000800 */
[----:B------:R-:W1:Y:S01]  /*0030*/  S2UR UR6, SR_CTAID.X ;  /* 0x00000000000679c3 */ /* 0x000e620000002500 */
[----:B0-----:R-:W-:Y:S01]  /*0040*/  IADD3 R1, PT, PT, R1, -0x28, RZ ;  /* 0xffffffd801017810 */ /* 0x001fe20007ffe0ff */
[----:B------:R-:W0:Y:S06]  /*0050*/  LDCU UR4, c[0x0][0x2f8] ;  /* 0x00005f00ff0477ac */ /* 0x000e2c0008000800 */
[----:B------:R-:W1:Y:S01]  /*0060*/  LDC R3, c[0x0][0x360] ;  /* 0x0000d800ff037b82 */ /* 0x000e620000000800 */
[----:B0-----:R-:W-:-:S05]  /*0070*/  IADD3 R6, P1, PT, R1, UR4, RZ ;  /* 0x0000000401067c10 */ /* 0x001fca000ff3e0ff */
[----:B--2---:R-:W-:Y:S02]  /*0080*/  IMAD.X R7, RZ, RZ, UR5, P1 ;  /* 0x00000005ff077e24 */ /* 0x004fe400088e06ff */
[----:B-1----:R-:W-:-:S05]  /*0090*/  IMAD R16, R3, UR6, R16 ;  /* 0x0000000603107c24 */ /* 0x002fca000f8e0210 */
[----:B------:R-:W-:-:S13]  /*00a0*/  ISETP.GT.AND P0, PT, R16, 0x63, PT ;  /* 0x000000631000780c */ /* 0x000fda0003f04270 */
[----:B------:R-:W-:Y:S05]  /*00b0*/  @P0 EXIT ;  /* 0x000000000000094d */ /* 0x000fea0003800000 */
[----:B------:R-:W0:Y:S01]  /*00c0*/  LDCU.64 UR4, c[0x0][0x380] ;  /* 0x00007000ff0477ac */ /* 0x000e220008000a00 */
[----:B------:R-:W1:Y:S01]  /*00d0*/  LDC.64 R2, c[0x0][0x380] ;  /* 0x0000e000ff027b82 */ /* 0x000e620000000a00 */
[----:B------:R-:W-:Y:S01]  /*00e0*/  HFMA2 R0, -RZ, RZ, 0, 0 ;  /* 0x00000000ff007431 */ /* 0x000fe200000001ff */
[----:B------:R-:W-:Y:S01]  /*00f0*/  IADD3 R20, PT, PT, -R16, RZ, RZ ;  /* 0x000000ff10147210 */ /* 0x000fe20007ffe1ff */
[----:B------:R-:W-:Y:S01]  /*0100*/  IMAD.MOV.U32 R10, RZ, RZ, RZ ;  /* 0x000000ffff0a7224 */ /* 0x000fe200078e00ff */
[----:B------:R-:W-:Y:S02]  /*0110*/  CS2R R14, SRZ ;  /* 0x00000000000e7805 */ /* 0x000fe4000001ff00 */
[----:B------:R-:W-:Y:S02]  /*0120*/  CS2R R4, SRZ ;  /* 0x0000000000047805 */ /* 0x000fe4000001ff00 */
[----:B------:R-:W-:Y:S01]  /*0130*/  CS2R R8, SRZ ;  /* 0x0000000000087805 */ /* 0x000fe2000001ff00 */
[----:B------:R-:W2:Y:S01]  /*0140*/  LDCU.64 UR6, c[0x0][0x358] ;  /* 0x00006b00ff0677ac */ /* 0x000ea20008000a00 */
[----:B0-----:R-:W-:-:S04]  /*0150*/  UIADD3 UR4, UP0, UPT, UR4, 0x3c, URZ ;  /* 0x0000003c04047890 */ /* 0x001fc8000ff1e0ff */
[----:B------:R-:W-:Y:S02]  /*0160*/  UIADD3.X UR5, UPT, UPT, URZ, UR5, URZ, UP0, !UPT ;  /* 0x00000005ff057290 */ /* 0x000fe400087fe4ff */
[----:B------:R-:W-:Y:S01]  /*0170*/  IMAD.U32 R12, RZ, RZ, UR4 ;  /* 0x00000004ff0c7e24 */ /* 0x000fe2000f8e00ff */
[----:B------:R-:W-:Y:S01]  /*0180*/  UMOV UR4, URZ ;  /* 0x000000ff00047c82 */ /* 0x000fe20008000000 */
[----:B-1----:R-:W-:Y:S02]  /*0190*/  IMAD.WIDE R2, R16, 0x1c, R2 ;  /* 0x0000001c10027825 */ /* 0x002fe400078e0202 */
[----:B--2---:R-:W-:-:S07]  /*01a0*/  MOV R13, UR5 ;  /* 0x00000005000d7c02 */ /* 0x004fce0008000f00 */
.L_x_20:
[----:B------:R-:W-:Y:S01]  /*01b0*/  ISETP.NE.AND P0, PT, R20, RZ, PT ;  /* 0x000000ff1400720c */ /* 0x000fe20003f05270 */
[----:B------:R-:W-:-:S12]  /*01c0*/  BSSY.RECONVERGENT B0, `(.L_x_0) ;  /* 0x0000024000007945 */ /* 0x000fd80003800200 */
[----:B------:R-:W-:Y:S05]  /*01d0*/  @!P0 BRA `(.L_x_1) ;  /* 0x0000000000888947 */ /* 0x000fea0003800000 */
[----:B------:R-:W2:Y:S04]  /*01e0*/  LDG.E R17, desc[UR6][R2.64+0x8] ;  /* 0x0000080602117981 */ /* 0x000ea8000c1e1900 */
[----:B------:R-:W2:Y:S04]  /*01f0*/  LDG.E R25, desc[UR6][R12.64+-0x34] ;  /* 0xffffcc060c197981 */ /* 0x000ea8000c1e1900 */
[----:B------:R-:W3:Y:S04]  /*0200*/  LDG.E R11, desc[UR6][R2.64+0x4] ;  /* 0x00000406020b7981 */ /* 0x000ee8000c1e1900 */
[----:B------:R-:W3:Y:S01]  /*0210*/  LDG.E R24, desc[UR6][R12.64+-0x38] ;  /* 0xffffc8060c187981 */ /* 0x000ee2000c1e1900 */
[----:B------:R-:W-:Y:S01]  /*0220*/  BSSY.RECONVERGENT B1, `(.L_x_2) ;  /* 0x0000011000017945 */ /* 0x000fe20003800200 */
[----:B--2---:R-:W-:Y:S01]  /*0230*/  FADD R28, R17, -R25 ;  /* 0x80000019111c7221 */ /* 0x004fe20000000000 */
[----:B---3--:R-:W-:-:S03]  /*0240*/  FADD R26, R11, -R24 ;  /* 0x800000180b1a7221 */ /* 0x008fc60000000000 */
[----:B------:R-:W-:-:S04]  /*0250*/  FMUL R11, R28, R28 ;  /* 0x0000001c1c0b7220 */ /* 0x000fc80000400000 */
[----:B------:R-:W-:-:S04]  /*0260*/  FFMA R18, R26, R26, R11 ;  /* 0x0000001a1a127223 */ /* 0x000fc8000000000b */
[----:B------:R-:W-:Y:S01]  /*0270*/  VIADD R11, R18, 0xf3000000 ;  /* 0xf3000000120b7836 */ /* 0x000fe20000000000 */
[----:B------:R0:W1:Y:S04]  /*0280*/  MUFU.RSQ R17, R18 ;  /* 0x0000001200117308 */ /* 0x0000680000001400 */
[----:B------:R-:W-:-:S13]  /*0290*/  ISETP.GT.U32.AND P0, PT, R11, 0x727fffff, PT ;  /* 0x727fffff0b00780c */ /* 0x000fda0003f04070 */
[----:B01----:R-:W-:Y:S05]  /*02a0*/  @!P0 BRA `(.L_x_3) ;  /* 0x0000000000108947 */ /* 0x003fea0003800000 */
[----:B------:R-:W-:Y:S02]  /*02b0*/  MOV R11, R18 ;  /* 0x00000012000b7202 */ /* 0x000fe40000000f00 */
[----:B------:R-:W-:-:S07]  /*02c0*/  MOV R23, 0x2e0 ;  /* 0x000002e000177802 */ /* 0x000fce0000000f00 */
[----:B------:R-:W-:Y:S05]  /*02d0*/  CALL.REL.NOINC `($__internal_0_$__cuda_sm20_sqrt_rn_f32_slowpath) ;  /* 0x0000001400547944 */ /* 0x000fea0003c00000 */
[----:B------:R-:W-:Y:S05]  /*02e0*/  BRA `(.L_x_4) ;  /* 0x0000000000107947 */ /* 0x000fea0003800000 */
.L_x_3:
[----:B------:R-:W-:Y:S01]  /*02f0*/  FMUL.FTZ R11, R18, R17 ;  /* 0x00000011120b7220 */ /* 0x000fe20000410000 */
[----:B------:R-:W-:-:S03]  /*0300*/  FMUL.FTZ R17, R17, 0.5 ;  /* 0x3f00000011117820 */ /* 0x000fc60000410000 */
[----:B------:R-:W-:-:S04]  /*0310*/  FFMA R18, -R11, R11, R18 ;  /* 0x0000000b0b127223 */ /* 0x000fc80000000112 */
[----:B------:R-:W-:-:S07]  /*0320*/  FFMA R11, R18, R17, R11 ;  /* 0x00000011120b7223 */ /* 0x000fce000000000b */
.L_x_4:
[----:B------:R-:W-:Y:S05]  /*0330*/  BSYNC.RECONVERGENT B1 ;  /* 0x0000000000017941 */ /* 0x000fea0003800200 */
.L_x_2:
[----:B------:R-:W-:-:S13]  /*0340*/  FSETP.GEU.AND P0, PT, R11, 20, PT ;  /* 0x41a000000b00780b */ /* 0x000fda0003f0e000 */
[----:B------:R-:W2:Y:S04]  /*0350*/  @!P0 LDG.E R18, desc[UR6][R12.64+-0x30] ;  /* 0xffffd0060c128981 */ /* 0x000ea8000c1e1900 */
[----:B------:R-:W3:Y:S01]  /*0360*/  @!P0 LDG.E R17, desc[UR6][R12.64+-0x2c] ;  /* 0xffffd4060c118981 */ /* 0x000ee2000c1e1900 */
[----:B------:R-:W-:Y:S01]  /*0370*/  FSETP.GEU.AND P1, PT, R11, 8, PT ;  /* 0x410000000b00780b */ /* 0x000fe20003f2e000 */
[----:B------:R-:W-:Y:S01]  /*0380*/  @!P0 FADD R8, R8, R24 ;  /* 0x0000001808088221 */ /* 0x000fe20000000000 */
[----:B------:R-:W-:Y:S01]  /*0390*/  @!P0 FADD R4, R4, R25 ;  /* 0x0000001904048221 */ /* 0x000fe20000000000 */
[----:B------:R-:W-:-:S10]  /*03a0*/  @!P0 IADD3 R15, PT, PT, R15, 0x1, RZ ;  /* 0x000000010f0f8810 */ /* 0x000fd40007ffe0ff */
[----:B------:R-:W-:Y:S01]  /*03b0*/  @!P1 FADD R10, R10, R26 ;  /* 0x0000001a0a0a9221 */ /* 0x000fe20000000000 */
[----:B------:R-:W-:Y:S01]  /*03c0*/  @!P1 FADD R5, R5, R28 ;  /* 0x0000001c05059221 */ /* 0x000fe20000000000 */
[----:B------:R-:W-:Y:S02]  /*03d0*/  @!P1 VIADD R14, R14, 0x1 ;  /* 0x000000010e0e9836 */ /* 0x000fe40000000000 */
[----:B--2---:R-:W-:Y:S01]  /*03e0*/  @!P0 FADD R9, R9, R18 ;  /* 0x0000001209098221 */ /* 0x004fe20000000000 */
[----:B---3--:R-:W-:-:S07]  /*03f0*/  @!P0 FADD R0, R0, R17 ;  /* 0x0000001100008221 */ /* 0x008fce0000000000 */
.L_x_1:
[----:B------:R-:W-:Y:S05]  /*0400*/  BSYNC.RECONVERGENT B0 ;  /* 0x0000000000007941 */ /* 0x000fea0003800200 */
.L_x_0:
[----:B------:R-:W-:Y:S01]  /*0410*/  UIADD3 UR5, UPT, UPT, UR4, 0x1, URZ ;  /* 0x0000000104057890 */ /* 0x000fe2000fffe0ff */
[----:B------:R-:W-:Y:S05]  /*0420*/  BSSY.RECONVERGENT B0, `(.L_x_5) ;  /* 0x0000025000007945 */ /* 0x000fea0003800200 */
[----:B------:R-:W-:-:S13]  /*0430*/  ISETP.NE.AND P0, PT, R16, UR5, PT ;  /* 0x0000000510007c0c */ /* 0x000fda000bf05270 */
        /* <DEDUP_REMOVED lines=18> */
.L_x_8:
[----:B------:R-:W-:Y:S01]  /*0560*/  FMUL.FTZ R11, R18, R17 ;  /* 0x00000011120b7220 */ /* 0x000fe20000410000 */
[----:B------:R-:W-:-:S03]  /*0570*/  FMUL.FTZ R17, R17, 0.5 ;  /* 0x3f00000011117820 */ /* 0x000fc60000410000 */
[----:B------:R-:W-:-:S04]  /*0580*/  FFMA R18, -R11, R11, R18 ;  /* 0x0000000b0b127223 */ /* 0x000fc80000000112 */
[----:B------:R-:W-:-:S07]  /*0590*/  FFMA R11, R18, R17, R11 ;  /* 0x00000011120b7223 */ /* 0x000fce000000000b */
.L_x_9:
[----:B------:R-:W-:Y:S05]  /*05a0*/  BSYNC.RECONVERGENT B1 ;  /* 0x0000000000017941 */ /* 0x000fea0003800200 */
.L_x_7:
        /* <DEDUP_REMOVED lines=12> */
.L_x_6:
[----:B------:R-:W-:Y:S05]  /*0670*/  BSYNC.RECONVERGENT B0 ;  /* 0x0000000000007941 */ /* 0x000fea0003800200 */
.L_x_5:
        /* <DEDUP_REMOVED lines=21> */
.L_x_13:
[----:B------:R-:W-:Y:S01]  /*07d0*/  FMUL.FTZ R11, R18, R17 ;  /* 0x00000011120b7220 */ /* 0x000fe20000410000 */
[----:B------:R-:W-:-:S03]  /*07e0*/  FMUL.FTZ R17, R17, 0.5 ;  /* 0x3f00000011117820 */ /* 0x000fc60000410000 */
[----:B------:R-:W-:-:S04]  /*07f0*/  FFMA R18, -R11, R11, R18 ;  /* 0x0000000b0b127223 */ /* 0x000fc80000000112 */
[----:B------:R-:W-:-:S07]  /*0800*/  FFMA R11, R18, R17, R11 ;  /* 0x00000011120b7223 */ /* 0x000fce000000000b */
.L_x_14:
[----:B------:R-:W-:Y:S05]  /*0810*/  BSYNC.RECONVERGENT B1 ;  /* 0x0000000000017941 */ /* 0x000fea0003800200 */
.L_x_12:
        /* <DEDUP_REMOVED lines=12> */
.L_x_11:
[----:B------:R-:W-:Y:S05]  /*08e0*/  BSYNC.RECONVERGENT B0 ;  /* 0x0000000000007941 */ /* 0x000fea0003800200 */
.L_x_10:
        /* <DEDUP_REMOVED lines=21> */
.L_x_18:
[----:B------:R-:W-:Y:S01]  /*0a40*/  FMUL.FTZ R11, R18, R17 ;  /* 0x00000011120b7220 */ /* 0x000fe20000410000 */
[----:B------:R-:W-:-:S03]  /*0a50*/  FMUL.FTZ R17, R17, 0.5 ;  /* 0x3f00000011117820 */ /* 0x000fc60000410000 */
[----:B------:R-:W-:-:S04]  /*0a60*/  FFMA R18, -R11, R11, R18 ;  /* 0x0000000b0b127223 */ /* 0x000fc80000000112 */
[----:B------:R-:W-:-:S07]  /*0a70*/  FFMA R11, R18, R17, R11 ;  /* 0x00000011120b7223 */ /* 0x000fce000000000b */
.L_x_19:
[----:B------:R-:W-:Y:S05]  /*0a80*/  BSYNC.RECONVERGENT B1 ;  /* 0x0000000000017941 */ /* 0x000fea0003800200 */
.L_x_17:
        /* <DEDUP_REMOVED lines=12> */
.L_x_16:
[----:B------:R-:W-:Y:S05]  /*0b50*/  BSYNC.RECONVERGENT B0 ;  /* 0x0000000000007941 */ /* 0x000fea0003800200 */
.L_x_15:
[----:B------:R-:W-:Y:S01]  /*0b60*/  UIADD3 UR4, UPT, UPT, UR4, 0x4, URZ ;  /* 0x0000000404047890 */ /* 0x000fe2000fffe0ff */
[----:B------:R-:W-:Y:S01]  /*0b70*/  IADD3 R12, P0, PT, R12, 0x70, RZ ;  /* 0x000000700c0c7810 */ /* 0x000fe20007f1e0ff */
[----:B------:R-:W-:Y:S02]  /*0b80*/  VIADD R20, R20, 0x4 ;  /* 0x0000000414147836 */ /* 0x000fe40000000000 */
[----:B------:R-:W-:Y:S01]  /*0b90*/  UISETP.NE.AND UP0, UPT, UR4, 0x64, UPT ;  /* 0x000000640400788c */ /* 0x000fe2000bf05270 */
[----:B------:R-:W-:-:S08]  /*0ba0*/  IADD3.X R13, PT, PT, RZ, R13, RZ, P0, !PT ;  /* 0x0000000dff0d7210 */ /* 0x000fd000007fe4ff */
[----:B------:R-:W-:Y:S05]  /*0bb0*/  BRA.U UP0, `(.L_x_20) ;  /* 0xfffffff5007c7547 */ /* 0x000fea000b83ffff */
[----:B------:R-:W-:Y:S01]  /*0bc0*/  ISETP.GE.AND P0, PT, R15, 0x1, PT ;  /* 0x000000010f00780c */ /* 0x000fe20003f06270 */
[----:B------:R-:W-:-:S12]  /*0bd0*/  BSSY.RECONVERGENT B0, `(.L_x_21) ;  /* 0x000003d000007945 */ /* 0x000fd80003800200 */
[----:B------:R-:W-:Y:S05]  /*0be0*/  @!P0 BRA `(.L_x_22) ;  /* 0x0000000000ec8947 */ /* 0x000fea0003800000 */
[----:B------:R-:W-:Y:S01]  /*0bf0*/  I2FP.F32.U32 R12, R15 ;  /* 0x0000000f000c7245 */ /* 0x000fe20000201000 */
[----:B------:R-:W-:Y:S03]  /*0c00*/  BSSY.RECONVERGENT B1, `(.L_x_23) ;  /* 0x000000c000017945 */ /* 0x000fe60003800200 */
[----:B------:R-:W0:Y:S08]  /*0c10*/  MUFU.RCP R11, R12 ;  /* 0x0000000c000b7308 */ /* 0x000e300000001000 */
[----:B------:R-:W1:Y:S01]  /*0c20*/  FCHK P0, R8, R12 ;  /* 0x0000000c08007302 */ /* 0x000e620000000000 */
[----:B0-----:R-:W-:-:S04]  /*0c30*/  FFMA R16, -R12, R11, 1 ;  /* 0x3f8000000c107423 */ /* 0x001fc8000000010b */
[----:B------:R-:W-:-:S04]  /*0c40*/  FFMA R11, R11, R16, R11 ;  /* 0x000000100b0b7223 */ /* 0x000fc8000000000b */
[----:B------:R-:W-:-:S04]  /*0c50*/  FFMA R16, R8, R11, RZ ;  /* 0x0000000b08107223 */ /* 0x000fc800000000ff */
[----:B------:R-:W-:-:S04]  /*0c60*/  FFMA R13, -R12, R16, R8 ;  /* 0x000000100c0d7223 */ /* 0x000fc80000000108 */
[----:B------:R-:W-:Y:S01]  /*0c70*/  FFMA R11, R11, R13, R16 ;  /* 0x0000000d0b0b7223 */ /* 0x000fe20000000010 */
[----:B-1----:R-:W-:Y:S06]  /*0c80*/  @!P0 BRA `(.L_x_24) ;  /* 0x00000000000c8947 */ /* 0x002fec0003800000 */
[----:B------:R-:W-:Y:S01]  /*0c90*/  IMAD.MOV.U32 R11, RZ, RZ, R8 ;  /* 0x000000ffff0b7224 */ /* 0x000fe200078e0008 */
[----:B------:R-:W-:-:S07]  /*0ca0*/  MOV R16, 0xcc0 ;  /* 0x00000cc000107802 */ /* 0x000fce0000000f00 */
[----:B------:R-:W-:Y:S05]  /*0cb0*/  CALL.REL.NOINC `($__internal_1_$__cuda_sm3x_div_rn_noftz_f32_slowpath) ;  /* 0x0000000c00387944 */ /* 0x000fea0003c00000 */
.L_x_24:
[----:B------:R-:W-:Y:S05]  /*0cc0*/  BSYNC.RECONVERGENT B1 ;  /* 0x0000000000017941 */ /* 0x000fea0003800200 */
.L_x_23:
[----:B------:R-:W0:Y:S01]  /*0cd0*/  MUFU.RCP R13, R12 ;  /* 0x0000000c000d7308 */ /* 0x000e220000001000 */
[----:B------:R-:W-:Y:S07]  /*0ce0*/  BSSY.RECONVERGENT B1, `(.L_x_25) ;  /* 0x000000d000017945 */ /* 0x000fee0003800200 */
[----:B------:R-:W1:Y:S01]  /*0cf0*/  FCHK P0, R4, R12 ;  /* 0x0000000c04007302 */ /* 0x000e620000000000 */
[----:B0-----:R-:W-:-:S04]  /*0d00*/  FFMA R8, -R12, R13, 1 ;  /* 0x3f8000000c087423 */ /* 0x001fc8000000010d */
[----:B------:R-:W-:Y:S01]  /*0d10*/  FFMA R18, R13, R8, R13 ;  /* 0x000000080d127223 */ /* 0x000fe2000000000d */
[----:B------:R-:W-:-:S03]  /*0d20*/  MOV R8, R11 ;  /* 0x0000000b00087202 */ /* 0x000fc60000000f00 */
[----:B------:R-:W-:-:S04]  /*0d30*/  FFMA R13, R4, R18, RZ ;  /* 0x00000012040d7223 */ /* 0x000fc800000000ff */
[----:B------:R-:W-:-:S04]  /*0d40*/  FFMA R16, -R12, R13, R4 ;  /* 0x0000000d0c107223 */ /* 0x000fc80000000104 */
[----:B------:R-:W-:Y:S01]  /*0d50*/  FFMA R13, R18, R16, R13 ;  /* 0x00000010120d7223 */ /* 0x000fe2000000000d */
[----:B-1----:R-:W-:Y:S06]  /*0d60*/  @!P0 BRA `(.L_x_26) ;  /* 0x0000000000108947 */ /* 0x002fec0003800000 */
[----:B------:R-:W-:Y:S01]  /*0d70*/  IMAD.MOV.U32 R11, RZ, RZ, R4 ;  /* 0x000000ffff0b7224 */ /* 0x000fe200078e0004 */
[----:B------:R-:W-:-:S07]  /*0d80*/  MOV R16, 0xda0 ;  /* 0x00000da000107802 */ /* 0x000fce0000000f00 */
[----:B------:R-:W-:Y:S05]  /*0d90*/  CALL.REL.NOINC `($__internal_1_$__cuda_sm3x_div_rn_noftz_f32_slowpath) ;  /* 0x0000000c00007944 */ /* 0x000fea0003c00000 */
[----:B------:R-:W-:-:S07]  /*0da0*/  MOV R13, R11 ;  /* 0x0000000b000d7202 */ /* 0x000fce0000000f00 */
.L_x_26:
[----:B------:R-:W-:Y:S05]  /*0db0*/  BSYNC.RECONVERGENT B1 ;  /* 0x0000000000017941 */ /* 0x000fea0003800200 */
.L_x_25:
[----:B------:R-:W0:Y:S01]  /*0dc0*/  MUFU.RCP R11, R12 ;  /* 0x0000000c000b7308 */ /* 0x000e220000001000 */
[----:B------:R-:W-:Y:S07]  /*0dd0*/  BSSY.RECONVERGENT B1, `(.L_x_27) ;  /* 0x000000c000017945 */ /* 0x000fee0003800200 */
[----:B------:R-:W1:Y:S01]  /*0de0*/  FCHK P0, R9, R12 ;  /* 0x0000000c09007302 */ /* 0x000e620000000000 */
[----:B0-----:R-:W-:-:S04]  /*0df0*/  FFMA R4, -R12, R11, 1 ;  /* 0x3f8000000c047423 */ /* 0x001fc8000000010b */
[----:B------:R-:W-:Y:S01]  /*0e00*/  FFMA R18, R11, R4, R11 ;  /* 0x000000040b127223 */ /* 0x000fe2000000000b */
[----:B------:R-:W-:-:S03]  /*0e10*/  IMAD.MOV.U32 R4, RZ, RZ, R13 ;  /* 0x000000ffff047224 */ /* 0x000fc600078e000d */
[----:B------:R-:W-:-:S04]  /*0e20*/  FFMA R11, R9, R18, RZ ;  /* 0x00000012090b7223 */ /* 0x000fc800000000ff */
[----:B------:R-:W-:-:S04]  /*0e30*/  FFMA R16, -R12, R11, R9 ;  /* 0x0000000b0c107223 */ /* 0x000fc80000000109 */
[----:B------:R-:W-:Y:S01]  /*0e40*/  FFMA R11, R18, R16, R11 ;  /* 0x00000010120b7223 */ /* 0x000fe2000000000b */
[----:B-1----:R-:W-:Y:S06]  /*0e50*/  @!P0 BRA `(.L_x_28) ;  /* 0x00000000000c8947 */ /* 0x002fec0003800000 */
[----:B------:R-:W-:Y:S02]  /*0e60*/  MOV R11, R9 ;  /* 0x00000009000b7202 */ /* 0x000fe40000000f00 */
[----:B------:R-:W-:-:S07]  /*0e70*/  MOV R16, 0xe90 ;  /* 0x00000e9000107802 */ /* 0x000fce0000000f00 */
[----:B------:R-:W-:Y:S05]  /*0e80*/  CALL.REL.NOINC `($__internal_1_$__cuda_sm3x_div_rn_noftz_f32_slowpath) ;  /* 0x0000000800c47944 */ /* 0x000fea0003c00000 */
.L_x_28:
[----:B------:R-:W-:Y:S05]  /*0e90*/  BSYNC.RECONVERGENT B1 ;  /* 0x0000000000017941 */ /* 0x000fea0003800200 */
.L_x_27:
        /* <DEDUP_REMOVED lines=13> */
[----:B------:R-:W-:-:S07]  /*0f70*/  MOV R13, R11 ;  /* 0x0000000b000d7202 */ /* 0x000fce0000000f00 */
.L_x_30:
[----:B------:R-:W-:Y:S05]  /*0f80*/  BSYNC.RECONVERGENT B1 ;  /* 0x0000000000017941 */ /* 0x000fea0003800200 */
.L_x_29:
[----:B------:R-:W-:-:S07]  /*0f90*/  IMAD.MOV.U32 R0, RZ, RZ, R13 ;  /* 0x000000ffff007224 */ /* 0x000fce00078e000d */
.L_x_22:
[----:B------:R-:W-:Y:S05]  /*0fa0*/  BSYNC.RECONVERGENT B0 ;  /* 0x0000000000007941 */ /* 0x000fea0003800200 */
.L_x_21:
        /* <DEDUP_REMOVED lines=13> */
[----:B------:R-:W-:Y:S02]  /*1080*/  MOV R11, R10 ;  /* 0x0000000a000b7202 */ /* 0x000fe40000000f00 */
[----:B------:R-:W-:-:S07]  /*1090*/  MOV R16, 0x10b0 ;  /* 0x000010b000107802 */ /* 0x000fce0000000f00 */
[----:B------:R-:W-:Y:S05]  /*10a0*/  CALL.REL.NOINC `($__internal_1_$__cuda_sm3x_div_rn_noftz_f32_slowpath) ;  /* 0x00000008003c7944 */ /* 0x000fea0003c00000 */
.L_x_34:
[----:B------:R-:W-:Y:S05]  /*10b0*/  BSYNC.RECONVERGENT B1 ;  /* 0x0000000000017941 */ /* 0x000fea0003800200 */
.L_x_33:
        /* <DEDUP_REMOVED lines=14> */
.L_x_36:
[----:B------:R-:W-:Y:S05]  /*11a0*/  BSYNC.RECONVERGENT B1 ;  /* 0x0000000000017941 */ /* 0x000fea0003800200 */
.L_x_35:
[----:B------:R-:W-:-:S07]  /*11b0*/  MOV R5, R13 ;  /* 0x0000000d00057202 */ /* 0x000fce0000000f00 */
.L_x_32:
[----:B------:R-:W-:Y:S05]  /*11c0*/  BSYNC.RECONVERGENT B0 ;  /* 0x0000000000007941 */ /* 0x000fea0003800200 */
.L_x_31:
[----:B------:R-:W2:Y:S01]  /*11d0*/  LDG.E R11, desc[UR6][R2.64+0x4] ;  /* 0x00000406020b7981 */ /* 0x000ea2000c1e1900 */
[----:B------:R-:W-:Y:S01]  /*11e0*/  BSSY.RECONVERGENT B0, `(.L_x_37) ;  /* 0x0000020000007945 */ /* 0x000fe20003800200 */
[----:B--2---:R-:W-:-:S13]  /*11f0*/  FSETP.GEU.AND P0, PT, R11, 100, PT ;  /* 0x42c800000b00780b */ /* 0x004fda0003f0e000 */
[----:B------:R-:W-:Y:S05]  /*1200*/  @P0 BRA `(.L_x_38) ;  /* 0x0000000000200947 */ /* 0x000fea0003800000 */
[----:B------:R-:W2:Y:S01]  /*1210*/  LDG.E R10, desc[UR6][R2.64+0xc] ;  /* 0x00000c06020a7981 */ /* 0x000ea2000c1e1900 */
[----:B------:R-:W-:Y:S02]  /*1220*/  HFMA2 R15, -RZ, RZ, 1.9462890625, -0.0027332305908203125 ;  /* 0x3fc99999ff0f7431 */ /* 0x000fe400000001ff */
[----:B------:R-:W-:Y:S01]  /*1230*/  IMAD.MOV.U32 R14, RZ, RZ, -0x66666666 ;  /* 0x9999999aff0e7424 */ /* 0x000fe200078e00ff */
[----:B--2---:R-:W0:Y:S08]  /*1240*/  F2F.F64.F32 R8, |R10| ;  /* 0x4000000a00087310 */ /* 0x004e300000201800 */
[----:B------:R-:W1:Y:S01]  /*1250*/  F2F.F64.F32 R12, R10 ;  /* 0x0000000a000c7310 */ /* 0x000e620000201800 */
[----:B0-----:R-:W-:-:S08]  /*1260*/  DFMA R8, R8, R14, 3 ;  /* 0x400800000808742b */ /* 0x001fd0000000000e */
[----:B-1----:R-:W-:Y:S01]  /*1270*/  DADD R14, R8, R12 ;  /* 0x00000000080e7229 */ /* 0x002fe2000000000c */
[----:B------:R-:W-:Y:S10]  /*1280*/  BRA `(.L_x_39) ;  /* 0x0000000000547947 */ /* 0x000ff40003800000 */
.L_x_38:
[----:B------:R-:W2:Y:S01]  /*1290*/  LDG.E R28, desc[UR6][R2.64+0xc] ;  /* 0x00000c06021c7981 */ /* 0x000ea2000c1e1900 */
[----:B------:R-:W-:-:S13]  /*12a0*/  FSETP.GT.AND P0, PT, R11, 700, PT ;  /* 0x442f00000b00780b */ /* 0x000fda0003f04000 */
[----:B------:R-:W-:Y:S01]  /*12b0*/  @!P0 FADD R26, -R11, R8 ;  /* 0x000000080b1a8221 */ /* 0x000fe20000000100 */
[----:B------:R-:W-:Y:S01]  /*12c0*/  @!P0 MOV R16, 0x47ae147b ;  /* 0x47ae147b00108802 */ /* 0x000fe20000000f00 */
[----:B------:R-:W-:Y:S01]  /*12d0*/  @!P0 IMAD.MOV.U32 R17, RZ, RZ, 0x3f747ae1 ;  /* 0x3f747ae1ff118424 */ /* 0x000fe200078e00ff */
[----:B------:R-:W-:Y:S01]  /*12e0*/  @!P0 F2F.F64.F32 R12, R10 ;  /* 0x0000000a000c8310 */ /* 0x000fe20000201800 */
[----:B------:R-:W-:Y:S01]  /*12f0*/  @!P0 IMAD.MOV.U32 R18, RZ, RZ, -0x2d0e5604 ;  /* 0xd2f1a9fcff128424 */ /* 0x000fe200078e00ff */
[----:B------:R-:W-:Y:S02]  /*1300*/  @!P0 MOV R19, 0x3f40624d ;  /* 0x3f40624d00138802 */ /* 0x000fe40000000f00 */
[----:B------:R-:W-:Y:S02]  /*1310*/  @P0 MOV R22, 0x9999999a ;  /* 0x9999999a00160802 */ /* 0x000fe40000000f00 */
[----:B------:R-:W-:Y:S01]  /*1320*/  @P0 MOV R23, 0x3fc99999 ;  /* 0x3fc9999900170802 */ /* 0x000fe20000000f00 */
[----:B--2---:R-:W-:Y:S01]  /*1330*/  @!P0 FADD R27, -R28, R9 ;  /* 0x000000091c1b8221 */ /* 0x004fe20000000100 */
[----:B------:R-:W0:Y:S08]  /*1340*/  @P0 F2F.F64.F32 R20, |R28| ;  /* 0x4000001c00140310 */ /* 0x000e300000201800 */
[----:B------:R-:W1:Y:S01]  /*1350*/  @!P0 F2F.F64.F32 R14, R27 ;  /* 0x0000001b000e8310 */ /* 0x000e620000201800 */
[----:B0-----:R-:W-:-:S07]  /*1360*/  @P0 DFMA R20, R20, R22, 3 ;  /* 0x400800001414042b */ /* 0x001fce0000000016 */
[----:B------:R-:W0:Y:S01]  /*1370*/  @!P0 F2F.F64.F32 R8, R26 ;  /* 0x0000001a00088310 */ /* 0x000e220000201800 */
[----:B-1----:R-:W-:-:S07]  /*1380*/  @!P0 DMUL R14, R14, R16 ;  /* 0x000000100e0e8228 */ /* 0x002fce0000000000 */
[----:B------:R-:W1:Y:S01]  /*1390*/  F2F.F64.F32 R24, R28 ;  /* 0x0000001c00187310 */ /* 0x000e620000201800 */
[----:B0-----:R-:W-:-:S08]  /*13a0*/  @!P0 DFMA R8, R8, R18, R14 ;  /* 0x000000120808822b */ /* 0x001fd0000000000e */
[----:B------:R-:W-:Y:S02]  /*13b0*/  @!P0 DFMA R8, R12, R16, R8 ;  /* 0x000000100c08822b */ /* 0x000fe40000000008 */
[----:B-1----:R-:W-:-:S06]  /*13c0*/  @P0 DADD R14, -R20, R24 ;  /* 0x00000000140e0229 */ /* 0x002fcc0000000118 */
[----:B------:R-:W-:-:S11]  /*13d0*/  @!P0 DADD R14, R24, R8 ;  /* 0x00000000180e8229 */ /* 0x000fd60000000008 */
.L_x_39:
[----:B------:R-:W-:Y:S05]  /*13e0*/  BSYNC.RECONVERGENT B0 ;  /* 0x0000000000007941 */ /* 0x000fea0003800200 */
.L_x_37:
[----:B------:R-:W2:Y:S01]  /*13f0*/  LDG.E R9, desc[UR6][R2.64+0x8] ;  /* 0x0000080602097981 */ /* 0x000ea2000c1e1900 */
[----:B------:R0:W1:Y:S01]  /*1400*/  F2F.F32.F64 R8, R14 ;  /* 0x0000000e00087310 */ /* 0x0000620000301000 */
[----:B------:R-:W-:Y:S01]  /*1410*/  BSSY.RECONVERGENT B0, `(.L_x_40) ;  /* 0x0000020000007945 */ /* 0x000fe20003800200 */
[----:B--2---:R-:W-:-:S13]  /*1420*/  FSETP.GEU.AND P0, PT, R9, 100, PT ;  /* 0x42c800000900780b */ /* 0x004fda0003f0e000 */
[----:B01----:R-:W-:Y:S05]  /*1430*/  @P0 BRA `(.L_x_41) ;  /* 0x0000000000200947 */ /* 0x003fea0003800000 */
[----:B------:R-:W2:Y:S01]  /*1440*/  LDG.E R0, desc[UR6][R2.64+0x10] ;  /* 0x0000100602007981 */ /* 0x000ea2000c1e1900 */
[----:B------:R-:W-:Y:S01]  /*1450*/  MOV R14, 0x9999999a ;  /* 0x9999999a000e7802 */ /* 0x000fe20000000f00 */
[----:B------:R-:W-:Y:S01]  /*1460*/  IMAD.MOV.U32 R15, RZ, RZ, 0x3fc99999 ;  /* 0x3fc99999ff0f7424 */ /* 0x000fe200078e00ff */
[----:B--2---:R-:W0:Y:S08]  /*1470*/  F2F.F64.F32 R4, |R0| ;  /* 0x4000000000047310 */ /* 0x004e300000201800 */
[----:B------:R-:W1:Y:S01]  /*1480*/  F2F.F64.F32 R12, R0 ;  /* 0x00000000000c7310 */ /* 0x000e620000201800 */
[----:B0-----:R-:W-:-:S08]  /*1490*/  DFMA R4, R4, R14, 3 ;  /* 0x400800000404742b */ /* 0x001fd0000000000e */
[----:B-1----:R-:W-:Y:S01]  /*14a0*/  DADD R14, R4, R12 ;  /* 0x00000000040e7229 */ /* 0x002fe2000000000c */
[----:B------:R-:W-:Y:S10]  /*14b0*/  BRA `(.L_x_42) ;  /* 0x0000000000547947 */ /* 0x000ff40003800000 */
.L_x_41:
[----:B------:R-:W2:Y:S01]  /*14c0*/  LDG.E R29, desc[UR6][R2.64+0x10] ;  /* 0x00001006021d7981 */ /* 0x000ea2000c1e1900 */
[----:B------:R-:W-:-:S13]  /*14d0*/  FSETP.GT.AND P0, PT, R9, 350, PT ;  /* 0x43af00000900780b */ /* 0x000fda0003f04000 */
[----:B------:R-:W-:Y:S01]  /*14e0*/  @!P0 FADD R4, -R9, R4 ;  /* 0x0000000409048221 */ /* 0x000fe20000000100 */
[----:B------:R-:W-:Y:S01]  /*14f0*/  @!P0 MOV R24, 0x47ae147b ;  /* 0x47ae147b00188802 */ /* 0x000fe20000000f00 */
[----:B------:R-:W-:Y:S01]  /*1500*/  @!P0 F2F.F64.F32 R12, R5 ;  /* 0x00000005000c8310 */ /* 0x000fe20000201800 */
[----:B------:R-:W-:Y:S01]  /*1510*/  @!P0 MOV R25, 0x3f747ae1 ;  /* 0x3f747ae100198802 */ /* 0x000fe20000000f00 */
[----:B------:R-:W-:Y:S01]  /*1520*/  @!P0 IMAD.MOV.U32 R27, RZ, RZ, 0x3f40624d ;  /* 0x3f40624dff1b8424 */ /* 0x000fe200078e00ff */
[----:B------:R-:W-:Y:S01]  /*1530*/  @!P0 MOV R26, 0xd2f1a9fc ;  /* 0xd2f1a9fc001a8802 */ /* 0x000fe20000000f00 */
[----:B------:R-:W-:Y:S01]  /*1540*/  @P0 IMAD.MOV.U32 R20, RZ, RZ, -0x66666666 ;  /* 0x9999999aff140424 */ /* 0x000fe200078e00ff */
[----:B------:R-:W-:-:S03]  /*1550*/  @P0 MOV R21, 0x3fc99999 ;  /* 0x3fc9999900150802 */ /* 0x000fc60000000f00 */
[----:B------:R-:W-:Y:S01]  /*1560*/  @!P0 F2F.F64.F32 R14, R4 ;  /* 0x00000004000e8310 */ /* 0x000fe20000201800 */
[----:B--2---:R-:W-:-:S07]  /*1570*/  @!P0 FADD R0, -R29, R0 ;  /* 0x000000001d008221 */ /* 0x004fce0000000100 */
[----:B------:R-:W0:Y:S08]  /*1580*/  @P0 F2F.F64.F32 R18, |R29| ;  /* 0x4000001d00120310 */ /* 0x000e300000201800 */
[----:B------:R-:W1:Y:S01]  /*1590*/  @!P0 F2F.F64.F32 R16, R0 ;  /* 0x0000000000108310 */ /* 0x000e620000201800 */
[----:B0-----:R-:W-:-:S07]  /*15a0*/  @P0 DFMA R18, R18, R20, 3 ;  /* 0x400800001212042b */ /* 0x001fce0000000014 */
[----:B------:R-:W0:Y:S01]  /*15b0*/  F2F.F64.F32 R22, R29 ;  /* 0x0000001d00167310 */ /* 0x000e220000201800 */
[----:B-1----:R-:W-:-:S08]  /*15c0*/  @!P0 DMUL R16, R16, R24 ;  /* 0x0000001810108228 */ /* 0x002fd00000000000 */
[----:B------:R-:W-:Y:S02]  /*15d0*/  @!P0 DFMA R16, R14, R26, R16 ;  /* 0x0000001a0e10822b */ /* 0x000fe40000000010 */
[----:B0-----:R-:W-:-:S06]  /*15e0*/  @P0 DADD R14, -R18, R22 ;  /* 0x00000000120e0229 */ /* 0x001fcc0000000116 */
[----:B------:R-:W-:-:S08]  /*15f0*/  @!P0 DFMA R12, R12, R24, R16 ;  /* 0x000000180c0c822b */ /* 0x000fd00000000010 */
[----:B------:R-:W-:-:S11]  /*1600*/  @!P0 DADD R14, R22, R12 ;  /* 0x00000000160e8229 */ /* 0x000fd6000000000c */
.L_x_42:
[----:B------:R-:W-:Y:S05]  /*1610*/  BSYNC.RECONVERGENT B0 ;  /* 0x0000000000007941 */ /* 0x000fea0003800200 */
.L_x_40:
[----:B------:R-:W2:Y:S01]  /*1620*/  LDG.E R10, desc[UR6][R2.64] ;  /* 0x00000006020a7981 */ /* 0x000ea2000c1e1900 */
[----:B------:R-:W0:Y:S01]  /*1630*/  F2F.F32.F64 R14, R14 ;  /* 0x0000000e000e7310 */ /* 0x000e220000301000 */
[C---:B------:R-:W-:Y:S01]  /*1640*/  FSETP.GT.AND P0, PT, R8.reuse, 20, PT ;  /* 0x41a000000800780b */ /* 0x040fe20003f04000 */
[----:B------:R-:W1:Y:S01]  /*1650*/  LDCU.64 UR4, c[0x4][0x48] ;  /* 0x01000900ff0477ac */ /* 0x000e620008000a00 */
[----:B------:R-:W-:-:S04]  /*1660*/  FMNMX.NAN R8, R8, -20, !PT ;  /* 0xc1a0000008087809 */ /* 0x000fc80007820000 */
[----:B------:R-:W-:-:S04]  /*1670*/  FSEL R8, R8, 20, !P0 ;  /* 0x41a0000008087808 */ /* 0x000fc80004000000 */
[----:B------:R-:W3:Y:S01]  /*1680*/  F2F.F64.F32 R16, R8 ;  /* 0x0000000800107310 */ /* 0x000ee20000201800 */
[----:B------:R-:W-:Y:S01]  /*1690*/  FADD R5, R11, R8 ;  /* 0x000000080b057221 */ /* 0x000fe20000000000 */
[----:B------:R-:W-:Y:S01]  /*16a0*/  STG.E desc[UR6][R2.64+0xc], R8 ;  /* 0x00000c0802007986 */ /* 0x000fe2000c101906 */
[----:B------:R-:W4:Y:S01]  /*16b0*/  LDC R11, c[0x0][0x388] ;  /* 0x0000e200ff0b7b82 */ /* 0x000f220000000800 */
[C---:B0-----:R-:W-:Y:S02]  /*16c0*/  FSETP.GT.AND P0, PT, R14.reuse, 20, PT ;  /* 0x41a000000e00780b */ /* 0x041fe40003f04000 */
[----:B------:R-:W-:Y:S01]  /*16d0*/  FMNMX.NAN R0, R14, -20, !PT ;  /* 0xc1a000000e007809 */ /* 0x000fe20007820000 */
[----:B------:R1:W-:Y:S01]  /*16e0*/  STG.E desc[UR6][R2.64+0x4], R5 ;  /* 0x0000040502007986 */ /* 0x0003e2000c101906 */
[----:B------:R1:W0:Y:S02]  /*16f0*/  F2F.F64.F32 R12, R5 ;  /* 0x00000005000c7310 */ /* 0x0002240000201800 */
[----:B------:R-:W-:-:S02]  /*1700*/  FSEL R4, R0, 20, !P0 ;  /* 0x41a0000000047808 */ /* 0x000fc40004000000 */
[----:B------:R-:W-:-:S03]  /*1710*/  MOV R0, 0x0 ;  /* 0x0000000000007802 */ /* 0x000fc60000000f00 */
[----:B------:R-:W-:Y:S01]  /*1720*/  FADD R9, R9, R4 ;  /* 0x0000000409097221 */ /* 0x000fe20000000000 */
[----:B------:R-:W5:Y:S01]  /*1730*/  F2F.F64.F32 R18, R4 ;  /* 0x0000000400127310 */ /* 0x000f620000201800 */
[----:B---3--:R3:W-:Y:S01]  /*1740*/  STL.64 [R1+0x18], R16 ;  /* 0x0000181001007387 */ /* 0x0087e20000100a00 */
[----:B-1----:R-:W-:-:S03]  /*1750*/  MOV R5, UR5 ;  /* 0x0000000500057c02 */ /* 0x002fc60008000f00 */
[----:B------:R-:W-:Y:S03]  /*1760*/  STG.E desc[UR6][R2.64+0x8], R9 ;  /* 0x0000080902007986 */ /* 0x000fe6000c101906 */
[----:B------:R-:W1:Y:S01]  /*1770*/  F2F.F64.F32 R14, R9 ;  /* 0x00000009000e7310 */ /* 0x000e620000201800 */
[----:B0-----:R-:W-:Y:S04]  /*1780*/  STL.64 [R1+0x8], R12 ;  /* 0x0000080c01007387 */ /* 0x001fe80000100a00 */
[----:B----4-:R-:W-:Y:S01]  /*1790*/  STG.E desc[UR6][R2.64+0x18], R11 ;  /* 0x0000180b02007986 */ /* 0x010fe2000c101906 */
[----:B---3--:R0:W3:Y:S03]  /*17a0*/  LDC.64 R16, c[0x4][R0] ;  /* 0x0100000000107b82 */ /* 0x0080e60000000a00 */
[----:B-----5:R-:W-:Y:S04]  /*17b0*/  STL.64 [R1+0x20], R18 ;  /* 0x0000201201007387 */ /* 0x020fe80000100a00 */
[----:B------:R4:W-:Y:S04]  /*17c0*/  STG.E desc[UR6][R2.64+0x10], R4 ;  /* 0x0000100402007986 */ /* 0x0009e8000c101906 */
[----:B-1----:R0:W-:Y:S01]  /*17d0*/  STL.64 [R1+0x10], R14 ;  /* 0x0000100e01007387 */ /* 0x0021e20000100a00 */
[----:B----4-:R-:W-:-:S03]  /*17e0*/  MOV R4, UR4 ;  /* 0x0000000400047c02 */ /* 0x010fc60008000f00 */
[----:B--23--:R0:W-:Y:S04]  /*17f0*/  STL.64 [R1], R10 ;  /* 0x0000000a01007387 */ /* 0x00c1e80000100a00 */
[----:B------:R-:W-:-:S07]  /*1800*/  LEPC R20, `(.L_x_43) ;  /* 0x000000001014794e */ /* 0x000fce0000000000 */
[----:B0-----:R-:W-:Y:S05]  /*1810*/  CALL.ABS.NOINC R16 ;  /* 0x0000000010007343 */ /* 0x001fea0003c00000 */
.L_x_43:
[----:B------:R-:W-:Y:S05]  /*1820*/  EXIT ;  /* 0x000000000000794d */ /* 0x000fea0003800000 */
        .weak           $__internal_0_$__cuda_sm20_sqrt_rn_f32_slowpath
        .type           $__internal_0_$__cuda_sm20_sqrt_rn_f32_slowpath,@function
        .size           $__internal_0_$__cuda_sm20_sqrt_rn_f32_slowpath,($__internal_1_$__cuda_sm3x_div_rn_noftz_f32_slowpath - $__internal_0_$__cuda_sm20_sqrt_rn_f32_slowpath)
$__internal_0_$__cuda_sm20_sqrt_rn_f32_slowpath:
[----:B------:R-:W-:-:S13]  /*1830*/  LOP3.LUT P0, RZ, R11, 0x7fffffff, RZ, 0xc0, !PT ;  /* 0x7fffffff0bff7812 */ /* 0x000fda000780c0ff */
[----:B------:R-:W-:Y:S01]  /*1840*/  @!P0 IMAD.MOV.U32 R17, RZ, RZ, R11 ;  /* 0x000000ffff118224 */ /* 0x000fe200078e000b */
[----:B------:R-:W-:Y:S06]  /*1850*/  @!P0 BRA `(.L_x_44) ;  /* 0x0000000000408947 */ /* 0x000fec0003800000 */
[----:B------:R-:W-:-:S13]  /*1860*/  FSETP.GEU.FTZ.AND P0, PT, R11, RZ, PT ;  /* 0x000000ff0b00720b */ /* 0x000fda0003f1e000 */
[----:B------:R-:W-:Y:S01]  /*1870*/  @!P0 MOV R17, 0x7fffffff ;  /* 0x7fffffff00118802 */ /* 0x000fe20000000f00 */
[----:B------:R-:W-:Y:S06]  /*1880*/  @!P0 BRA `(.L_x_44) ;  /* 0x0000000000348947 */ /* 0x000fec0003800000 */
[----:B------:R-:W-:-:S13]  /*1890*/  FSETP.GTU.FTZ.AND P0, PT, |R11|, +INF , PT ;  /* 0x7f8000000b00780b */ /* 0x000fda0003f1c200 */
[----:B------:R-:W-:Y:S01]  /*18a0*/  @P0 FADD.FTZ R17, R11, 1 ;  /* 0x3f8000000b110421 */ /* 0x000fe20000010000 */
[----:B------:R-:W-:Y:S06]  /*18b0*/  @P0 BRA `(.L_x_44) ;  /* 0x0000000000280947 */ /* 0x000fec0003800000 */
[----:B------:R-:W-:-:S13]  /*18c0*/  FSETP.NEU.FTZ.AND P0, PT, |R11|, +INF , PT ;  /* 0x7f8000000b00780b */ /* 0x000fda0003f1d200 */
[----:B------:R-:W-:-:S04]  /*18d0*/  @P0 FFMA R18, R11, 1.84467440737095516160e+19, RZ ;  /* 0x5f8000000b120823 */ /* 0x000fc800000000ff */
[----:B------:R-:W0:Y:S02]  /*18e0*/  @P0 MUFU.RSQ R17, R18 ;  /* 0x0000001200110308 */ /* 0x000e240000001400 */
[----:B0-----:R-:W-:-:S04]  /*18f0*/  @P0 FMUL.FTZ R19, R18, R17 ;  /* 0x0000001112130220 */ /* 0x001fc80000410000 */
[----:B------:R-:W-:-:S04]  /*1900*/  @P0 FADD.FTZ R21, -R19, -RZ ;  /* 0x800000ff13150221 */ /* 0x000fc80000010100 */
[----:B------:R-:W-:Y:S01]  /*1910*/  @P0 FFMA R22, R19, R21, R18 ;  /* 0x0000001513160223 */ /* 0x000fe20000000012 */
[----:B------:R-:W-:Y:S01]  /*1920*/  @P0 FMUL.FTZ R21, R17, 0.5 ;  /* 0x3f00000011150820 */ /* 0x000fe20000410000 */
[----:B------:R-:W-:-:S03]  /*1930*/  @!P0 MOV R17, R11 ;  /* 0x0000000b00118202 */ /* 0x000fc60000000f00 */
[----:B------:R-:W-:-:S04]  /*1940*/  @P0 FFMA R21, R22, R21, R19 ;  /* 0x0000001516150223 */ /* 0x000fc80000000013 */
[----:B------:R-:W-:-:S07]  /*1950*/  @P0 FMUL.FTZ R17, R21, 2.3283064365386962891e-10 ;  /* 0x2f80000015110820 */ /* 0x000fce0000410000 */
.L_x_44:
[----:B------:R-:W-:Y:S01]  /*1960*/  HFMA2 R19, -RZ, RZ, 0, 0 ;  /* 0x00000000ff137431 */ /* 0x000fe200000001ff */
[----:B------:R-:W-:Y:S01]  /*1970*/  MOV R18, R23 ;  /* 0x0000001700127202 */ /* 0x000fe20000000f00 */
[----:B------:R-:W-:-:S03]  /*1980*/  IMAD.MOV.U32 R11, RZ, RZ, R17 ;  /* 0x000000ffff0b7224 */ /* 0x000fc600078e0011 */
[----:B------:R-:W-:Y:S05]  /*1990*/  RET.REL.NODEC R18 `(_Z11updateBoidsP4Boidi) ;  /* 0xffffffe412987950 */ /* 0x000fea0003c3ffff */
        .weak           $__internal_1_$__cuda_sm3x_div_rn_noftz_f32_slowpath
        .type           $__internal_1_$__cuda_sm3x_div_rn_noftz_f32_slowpath,@function
        .size           $__internal_1_$__cuda_sm3x_div_rn_noftz_f32_slowpath,(.L_x_67 - $__internal_1_$__cuda_sm3x_div_rn_noftz_f32_slowpath)
$__internal_1_$__cuda_sm3x_div_rn_noftz_f32_slowpath:
[----:B------:R-:W-:Y:S01]  /*19a0*/  SHF.R.U32.HI R15, RZ, 0x17, R12 ;  /* 0x00000017ff0f7819 */ /* 0x000fe2000001160c */
[----:B------:R-:W-:Y:S01]  /*19b0*/  BSSY.RECONVERGENT B2, `(.L_x_45) ;  /* 0x0000063000027945 */ /* 0x000fe20003800200 */
[----:B------:R-:W-:Y:S02]  /*19c0*/  SHF.R.U32.HI R13, RZ, 0x17, R11 ;  /* 0x00000017ff0d7819 */ /* 0x000fe4000001160b */
[----:B------:R-:W-:Y:S02]  /*19d0*/  LOP3.LUT R21, R15, 0xff, RZ, 0xc0, !PT ;  /* 0x000000ff0f157812 */ /* 0x000fe400078ec0ff */
[----:B------:R-:W-:Y:S02]  /*19e0*/  LOP3.LUT R19, R13, 0xff, RZ, 0xc0, !PT ;  /* 0x000000ff0d137812 */ /* 0x000fe400078ec0ff */
[----:B------:R-:W-:Y:S01]  /*19f0*/  MOV R18, R12 ;  /* 0x0000000c00127202 */ /* 0x000fe20000000f00 */
[----:B------:R-:W-:Y:S01]  /*1a00*/  VIADD R17, R21, 0xffffffff ;  /* 0xffffffff15117836 */ /* 0x000fe20000000000 */
[----:B------:R-:W-:-:S04]  /*1a10*/  IADD3 R15, PT, PT, R19, -0x1, RZ ;  /* 0xffffffff130f7810 */ /* 0x000fc80007ffe0ff */
[----:B------:R-:W-:-:S04]  /*1a20*/  ISETP.GT.U32.AND P0, PT, R17, 0xfd, PT ;  /* 0x000000fd1100780c */ /* 0x000fc80003f04070 */
[----:B------:R-:W-:-:S13]  /*1a30*/  ISETP.GT.U32.OR P0, PT, R15, 0xfd, P0 ;  /* 0x000000fd0f00780c */ /* 0x000fda0000704470 */
[----:B------:R-:W-:Y:S01]  /*1a40*/  @!P0 IMAD.MOV.U32 R13, RZ, RZ, RZ ;  /* 0x000000ffff0d8224 */ /* 0x000fe200078e00ff */
[----:B------:R-:W-:Y:S06]  /*1a50*/  @!P0 BRA `(.L_x_46) ;  /* 0x00000000005c8947 */ /* 0x000fec0003800000 */
[----:B------:R-:W-:Y:S02]  /*1a60*/  FSETP.GTU.FTZ.AND P0, PT, |R11|, +INF , PT ;  /* 0x7f8000000b00780b */ /* 0x000fe40003f1c200 */
[----:B------:R-:W-:-:S04]  /*1a70*/  FSETP.GTU.FTZ.AND P1, PT, |R12|, +INF , PT ;  /* 0x7f8000000c00780b */ /* 0x000fc80003f3c200 */
[----:B------:R-:W-:-:S13]  /*1a80*/  PLOP3.LUT P0, PT, P0, P1, PT, 0xf8, 0x8f ;  /* 0x00000000008f781c */ /* 0x000fda0000703f70 */
[----:B------:R-:W-:Y:S05]  /*1a90*/  @P0 BRA `(.L_x_47) ;  /* 0x00000004004c0947 */ /* 0x000fea0003800000 */
[----:B------:R-:W-:-:S13]  /*1aa0*/  LOP3.LUT P0, RZ, R18, 0x7fffffff, R11, 0xc8, !PT ;  /* 0x7fffffff12ff7812 */ /* 0x000fda000780c80b */
[----:B------:R-:W-:Y:S05]  /*1ab0*/  @!P0 BRA `(.L_x_48) ;  /* 0x00000004003c8947 */ /* 0x000fea0003800000 */
[C---:B------:R-:W-:Y:S02]  /*1ac0*/  FSETP.NEU.FTZ.AND P2, PT, |R11|.reuse, +INF , PT ;  /* 0x7f8000000b00780b */ /* 0x040fe40003f5d200 */
[----:B------:R-:W-:Y:S02]  /*1ad0*/  FSETP.NEU.FTZ.AND P1, PT, |R12|, +INF , PT ;  /* 0x7f8000000c00780b */ /* 0x000fe40003f3d200 */
[----:B------:R-:W-:-:S11]  /*1ae0*/  FSETP.NEU.FTZ.AND P0, PT, |R11|, +INF , PT ;  /* 0x7f8000000b00780b */ /* 0x000fd60003f1d200 */
[----:B------:R-:W-:Y:S05]  /*1af0*/  @!P1 BRA !P2, `(.L_x_48) ;  /* 0x00000004002c9947 */ /* 0x000fea0005000000 */
[----:B------:R-:W-:-:S04]  /*1b00*/  LOP3.LUT P2, RZ, R11, 0x7fffffff, RZ, 0xc0, !PT ;  /* 0x7fffffff0bff7812 */ /* 0x000fc8000784c0ff */
[----:B------:R-:W-:-:S13]  /*1b10*/  PLOP3.LUT P1, PT, P1, P2, PT, 0x2f, 0xf2 ;  /* 0x0000000000f2781c */ /* 0x000fda0000f24577 */
[----:B------:R-:W-:Y:S05]  /*1b20*/  @P1 BRA `(.L_x_49) ;  /* 0x0000000400181947 */ /* 0x000fea0003800000 */
[----:B------:R-:W-:-:S04]  /*1b30*/  LOP3.LUT P1, RZ, R18, 0x7fffffff, RZ, 0xc0, !PT ;  /* 0x7fffffff12ff7812 */ /* 0x000fc8000782c0ff */
[----:B------:R-:W-:-:S13]  /*1b40*/  PLOP3.LUT P0, PT, P0, P1, PT, 0x2f, 0xf2 ;  /* 0x0000000000f2781c */ /* 0x000fda0000702577 */
[----:B------:R-:W-:Y:S05]  /*1b50*/  @P0 BRA `(.L_x_50) ;  /* 0x0000000400000947 */ /* 0x000fea0003800000 */
[----:B------:R-:W-:Y:S02]  /*1b60*/  ISETP.GE.AND P0, PT, R15, RZ, PT ;  /* 0x000000ff0f00720c */ /* 0x000fe40003f06270 */
[----:B------:R-:W-:-:S11]  /*1b70*/  ISETP.GE.AND P1, PT, R17, RZ, PT ;  /* 0x000000ff1100720c */ /* 0x000fd60003f26270 */
[----:B------:R-:W-:Y:S01]  /*1b80*/  @P0 MOV R13, RZ ;  /* 0x000000ff000d0202 */ /* 0x000fe20000000f00 */
[----:B------:R-:W-:Y:S01]  /*1b90*/  @!P0 FFMA R11, R11, 1.84467440737095516160e+19, RZ ;  /* 0x5f8000000b0b8823 */ /* 0x000fe200000000ff */
[----:B------:R-:W-:Y:S01]  /*1ba0*/  @!P0 MOV R13, 0xffffffc0 ;  /* 0xffffffc0000d8802 */ /* 0x000fe20000000f00 */
[----:B------:R-:W-:-:S04]  /*1bb0*/  @!P1 FFMA R18, R12, 1.84467440737095516160e+19, RZ ;  /* 0x5f8000000c129823 */ /* 0x000fc800000000ff */
[----:B------:R-:W-:-:S07]  /*1bc0*/  @!P1 VIADD R13, R13, 0x40 ;  /* 0x000000400d0d9836 */ /* 0x000fce0000000000 */
.L_x_46:
[----:B------:R-:W-:Y:S01]  /*1bd0*/  LEA R15, R21, 0xc0800000, 0x17 ;  /* 0xc0800000150f7811 */ /* 0x000fe200078eb8ff */
[----:B------:R-:W-:Y:S03]  /*1be0*/  BSSY.RECONVERGENT B3, `(.L_x_51) ;  /* 0x0000036000037945 */ /* 0x000fe60003800200 */
[----:B------:R-:W-:Y:S02]  /*1bf0*/  IADD3 R15, PT, PT, -R15, R18, RZ ;  /* 0x000000120f0f7210 */ /* 0x000fe40007ffe1ff */
[----:B------:R-:W-:Y:S02]  /*1c00*/  IADD3 R18, PT, PT, R19, -0x7f, RZ ;  /* 0xffffff8113127810 */ /* 0x000fe40007ffe0ff */
[----:B------:R-:W0:Y:S01]  /*1c10*/  MUFU.RCP R17, R15 ;  /* 0x0000000f00117308 */ /* 0x000e220000001000 */
[----:B------:R-:W-:Y:S02]  /*1c20*/  FADD.FTZ R20, -R15, -RZ ;  /* 0x800000ff0f147221 */ /* 0x000fe40000010100 */
[C---:B------:R-:W-:Y:S01]  /*1c30*/  IMAD R11, R18.reuse, -0x800000, R11 ;  /* 0xff800000120b7824 */ /* 0x040fe200078e020b */
[----:B------:R-:W-:-:S05]  /*1c40*/  IADD3 R18, PT, PT, R18, 0x7f, -R21 ;  /* 0x0000007f12127810 */ /* 0x000fca0007ffe815 */
[----:B------:R-:W-:Y:S02]  /*1c50*/  IMAD.IADD R18, R18, 0x1, R13 ;  /* 0x0000000112127824 */ /* 0x000fe400078e020d */
[----:B0-----:R-:W-:-:S04]  /*1c60*/  FFMA R22, R17, R20, 1 ;  /* 0x3f80000011167423 */ /* 0x001fc80000000014 */
[----:B------:R-:W-:-:S04]  /*1c70*/  FFMA R24, R17, R22, R17 ;  /* 0x0000001611187223 */ /* 0x000fc80000000011 */
[----:B------:R-:W-:-:S04]  /*1c80*/  FFMA R17, R11, R24, RZ ;  /* 0x000000180b117223 */ /* 0x000fc800000000ff */
[----:B------:R-:W-:-:S04]  /*1c90*/  FFMA R22, R20, R17, R11 ;  /* 0x0000001114167223 */ /* 0x000fc8000000000b */
[----:B------:R-:W-:-:S04]  /*1ca0*/  FFMA R19, R24, R22, R17 ;  /* 0x0000001618137223 */ /* 0x000fc80000000011 */
[----:B------:R-:W-:-:S04]  /*1cb0*/  FFMA R20, R20, R19, R11 ;  /* 0x0000001314147223 */ /* 0x000fc8000000000b */
[----:B------:R-:W-:-:S05]  /*1cc0*/  FFMA R17, R24, R20, R19 ;  /* 0x0000001418117223 */ /* 0x000fca0000000013 */
[----:B------:R-:W-:-:S04]  /*1cd0*/  SHF.R.U32.HI R11, RZ, 0x17, R17 ;  /* 0x00000017ff0b7819 */ /* 0x000fc80000011611 */
[----:B------:R-:W-:-:S04]  /*1ce0*/  LOP3.LUT R11, R11, 0xff, RZ, 0xc0, !PT ;  /* 0x000000ff0b0b7812 */ /* 0x000fc800078ec0ff */
[----:B------:R-:W-:-:S04]  /*1cf0*/  IADD3 R15, PT, PT, R11, R18, RZ ;  /* 0x000000120b0f7210 */ /* 0x000fc80007ffe0ff */
[----:B------:R-:W-:-:S04]  /*1d00*/  IADD3 R11, PT, PT, R15, -0x1, RZ ;  /* 0xffffffff0f0b7810 */ /* 0x000fc80007ffe0ff */
[----:B------:R-:W-:-:S13]  /*1d10*/  ISETP.GE.U32.AND P0, PT, R11, 0xfe, PT ;  /* 0x000000fe0b00780c */ /* 0x000fda0003f06070 */
[----:B------:R-:W-:Y:S05]  /*1d20*/  @!P0 BRA `(.L_x_52) ;  /* 0x0000000000808947 */ /* 0x000fea0003800000 */
[----:B------:R-:W-:-:S13]  /*1d30*/  ISETP.GT.AND P0, PT, R15, 0xfe, PT ;  /* 0x000000fe0f00780c */ /* 0x000fda0003f04270 */
[----:B------:R-:W-:Y:S05]  /*1d40*/  @P0 BRA `(.L_x_53) ;  /* 0x00000000006c0947 */ /* 0x000fea0003800000 */
[----:B------:R-:W-:-:S13]  /*1d50*/  ISETP.GE.AND P0, PT, R15, 0x1, PT ;  /* 0x000000010f00780c */ /* 0x000fda0003f06270 */
[----:B------:R-:W-:Y:S05]  /*1d60*/  @P0 BRA `(.L_x_54) ;  /* 0x0000000000740947 */ /* 0x000fea0003800000 */
[----:B------:R-:W-:Y:S02]  /*1d70*/  ISETP.GE.AND P0, PT, R15, -0x18, PT ;  /* 0xffffffe80f00780c */ /* 0x000fe40003f06270 */
[----:B------:R-:W-:-:S11]  /*1d80*/  LOP3.LUT R17, R17, 0x80000000, RZ, 0xc0, !PT ;  /* 0x8000000011117812 */ /* 0x000fd600078ec0ff */
[----:B------:R-:W-:Y:S05]  /*1d90*/  @!P0 BRA `(.L_x_54) ;  /* 0x0000000000688947 */ /* 0x000fea0003800000 */
[CCC-:B------:R-:W-:Y:S01]  /*1da0*/  FFMA.RZ R11, R24.reuse, R20.reuse, R19.reuse ;  /* 0x00000014180b7223 */ /* 0x1c0fe2000000c013 */
[CCC-:B------:R-:W-:Y:S01]  /*1db0*/  FFMA.RM R18, R24.reuse, R20.reuse, R19.reuse ;  /* 0x0000001418127223 */ /* 0x1c0fe20000004013 */
[C---:B------:R-:W-:Y:S02]  /*1dc0*/  ISETP.NE.AND P2, PT, R15.reuse, RZ, PT ;  /* 0x000000ff0f00720c */ /* 0x040fe40003f45270 */
[----:B------:R-:W-:Y:S02]  /*1dd0*/  ISETP.NE.AND P1, PT, R15, RZ, PT ;  /* 0x000000ff0f00720c */ /* 0x000fe40003f25270 */
[----:B------:R-:W-:Y:S01]  /*1de0*/  LOP3.LUT R13, R11, 0x7fffff, RZ, 0xc0, !PT ;  /* 0x007fffff0b0d7812 */ /* 0x000fe200078ec0ff */
[----:B------:R-:W-:Y:S01]  /*1df0*/  FFMA.RP R11, R24, R20, R19 ;  /* 0x00000014180b7223 */ /* 0x000fe20000008013 */
[C---:B------:R-:W-:Y:S01]  /*1e00*/  VIADD R20, R15.reuse, 0x20 ;  /* 0x000000200f147836 */ /* 0x040fe20000000000 */
[----:B------:R-:W-:Y:S02]  /*1e10*/  IADD3 R15, PT, PT, -R15, RZ, RZ ;  /* 0x000000ff0f0f7210 */ /* 0x000fe40007ffe1ff */
[----:B------:R-:W-:-:S02]  /*1e20*/  LOP3.LUT R13, R13, 0x800000, RZ, 0xfc, !PT ;  /* 0x008000000d0d7812 */ /* 0x000fc400078efcff */
[----:B------:R-:W-:Y:S02]  /*1e30*/  FSETP.NEU.FTZ.AND P0, PT, R11, R18, PT ;  /* 0x000000120b00720b */ /* 0x000fe40003f1d000 */
[----:B------:R-:W-:Y:S02]  /*1e40*/  SHF.L.U32 R20, R13, R20, RZ ;  /* 0x000000140d147219 */ /* 0x000fe400000006ff */
[----:B------:R-:W-:Y:S02]  /*1e50*/  SEL R18, R15, RZ, P2 ;  /* 0x000000ff0f127207 */ /* 0x000fe40001000000 */
[----:B------:R-:W-:Y:S02]  /*1e60*/  ISETP.NE.AND P1, PT, R20, RZ, P1 ;  /* 0x000000ff1400720c */ /* 0x000fe40000f25270 */
[----:B------:R-:W-:Y:S02]  /*1e70*/  SHF.R.U32.HI R18, RZ, R18, R13 ;  /* 0x00000012ff127219 */ /* 0x000fe4000001160d */
[----:B------:R-:W-:-:S02]  /*1e80*/  PLOP3.LUT P0, PT, P0, P1, PT, 0xf8, 0x8f ;  /* 0x00000000008f781c */ /* 0x000fc40000703f70 */
[----:B------:R-:W-:Y:S02]  /*1e90*/  SHF.R.U32.HI R20, RZ, 0x1, R18 ;  /* 0x00000001ff147819 */ /* 0x000fe40000011612 */
[----:B------:R-:W-:-:S04]  /*1ea0*/  SEL R11, RZ, 0x1, !P0 ;  /* 0x00000001ff0b7807 */ /* 0x000fc80004000000 */
[----:B------:R-:W-:-:S04]  /*1eb0*/  LOP3.LUT R11, R11, 0x1, R20, 0xf8, !PT ;  /* 0x000000010b0b7812 */ /* 0x000fc800078ef814 */
[----:B------:R-:W-:-:S04]  /*1ec0*/  LOP3.LUT R11, R11, R18, RZ, 0xc0, !PT ;  /* 0x000000120b0b7212 */ /* 0x000fc800078ec0ff */
[----:B------:R-:W-:-:S04]  /*1ed0*/  IADD3 R20, PT, PT, R20, R11, RZ ;  /* 0x0000000b14147210 */ /* 0x000fc80007ffe0ff */
[----:B------:R-:W-:Y:S01]  /*1ee0*/  LOP3.LUT R17, R20, R17, RZ, 0xfc, !PT ;  /* 0x0000001114117212 */ /* 0x000fe200078efcff */
[----:B------:R-:W-:Y:S06]  /*1ef0*/  BRA `(.L_x_54) ;  /* 0x0000000000107947 */ /* 0x000fec0003800000 */
.L_x_53:
[----:B------:R-:W-:-:S04]  /*1f00*/  LOP3.LUT R17, R17, 0x80000000, RZ, 0xc0, !PT ;  /* 0x8000000011117812 */ /* 0x000fc800078ec0ff */
[----:B------:R-:W-:Y:S01]  /*1f10*/  LOP3.LUT R17, R17, 0x7f800000, RZ, 0xfc, !PT ;  /* 0x7f80000011117812 */ /* 0x000fe200078efcff */
[----:B------:R-:W-:Y:S06]  /*1f20*/  BRA `(.L_x_54) ;  /* 0x0000000000047947 */ /* 0x000fec0003800000 */
.L_x_52:
[----:B------:R-:W-:-:S07]  /*1f30*/  IMAD R17, R18, 0x800000, R17 ;  /* 0x0080000012117824 */ /* 0x000fce00078e0211 */
.L_x_54:
[----:B------:R-:W-:Y:S05]  /*1f40*/  BSYNC.RECONVERGENT B3 ;  /* 0x0000000000037941 */ /* 0x000fea0003800200 */
.L_x_51:
[----:B------:R-:W-:Y:S05]  /*1f50*/  BRA `(.L_x_55) ;  /* 0x0000000000207947 */ /* 0x000fea0003800000 */
.L_x_50:
[----:B------:R-:W-:-:S04]  /*1f60*/  LOP3.LUT R11, R18, 0x80000000, R11, 0x48, !PT ;  /* 0x80000000120b7812 */ /* 0x000fc800078e480b */
[----:B------:R-:W-:Y:S01]  /*1f70*/  LOP3.LUT R17, R11, 0x7f800000, RZ, 0xfc, !PT ;  /* 0x7f8000000b117812 */ /* 0x000fe200078efcff */
[----:B------:R-:W-:Y:S06]  /*1f80*/  BRA `(.L_x_55) ;  /* 0x0000000000147947 */ /* 0x000fec0003800000 */
.L_x_49:
[----:B------:R-:W-:Y:S01]  /*1f90*/  LOP3.LUT R17, R18, 0x80000000, R11, 0x48, !PT ;  /* 0x8000000012117812 */ /* 0x000fe200078e480b */
[----:B------:R-:W-:Y:S06]  /*1fa0*/  BRA `(.L_x_55) ;  /* 0x00000000000c7947 */ /* 0x000fec0003800000 */
.L_x_48:
[----:B------:R-:W0:Y:S01]  /*1fb0*/  MUFU.RSQ R17, -QNAN ;  /* 0xffc0000000117908 */ /* 0x000e220000001400 */
[----:B------:R-:W-:Y:S05]  /*1fc0*/  BRA `(.L_x_55) ;  /* 0x0000000000047947 */ /* 0x000fea0003800000 */
.L_x_47:
[----:B------:R-:W-:-:S07]  /*1fd0*/  FADD.FTZ R17, R11, R12 ;  /* 0x0000000c0b117221 */ /* 0x000fce0000010000 */
.L_x_55:
[----:B------:R-:W-:Y:S05]  /*1fe0*/  BSYNC.RECONVERGENT B2 ;  /* 0x0000000000027941 */ /* 0x000fea0003800200 */
.L_x_45:
[----:B0-----:R-:W-:Y:S01]  /*1ff0*/  MOV R11, R17 ;  /* 0x00000011000b7202 */ /* 0x001fe20000000f00 */
[----:B------:R-:W-:-:S04]  /*2000*/  HFMA2 R17, -RZ, RZ, 0, 0 ;  /* 0x00000000ff117431 */ /* 0x000fc800000001ff */
[----:B------:R-:W-:Y:S05]  /*2010*/  RET.REL.NODEC R16 `(_Z11updateBoidsP4Boidi) ;  /* 0xffffffdc10f87950 */ /* 0x000fea0003c3ffff */
.L_x_56:
[----:B------:R-:W-:-:S00]  /*2020*/  BRA `(.L_x_56) ;  /* 0xfffffffc00fc7947 */ /* 0x000fc0000383ffff */
[----:B------:R-:W-:-:S00]  /*2030*/  NOP ;  /* 0x0000000000007918 */ /* 0x000fc00000000000 */
        /* <DEDUP_REMOVED lines=12> */
.L_x_67:


//--------------------- .text._Z9initBoidsP4BoidP17curandStateXORWOWi --------------------------
	.section	.text._Z9initBoidsP4BoidP17curandStateXORWOWi,"ax",@progbits
	.align	128
        .global         _Z9initBoidsP4BoidP17curandStateXORWOWi
        .type           _Z9initBoidsP4BoidP17curandStateXORWOWi,@function
        .size           _Z9initBoidsP4BoidP17curandStateXORWOWi,(.L_x_69 - _Z9initBoidsP4BoidP17curandStateXORWOWi)
        .other          _Z9initBoidsP4BoidP17curandStateXORWOWi,@"STO_CUDA_ENTRY STV_DEFAULT"
_Z9initBoidsP4BoidP17curandStateXORWOWi:
.text._Z9initBoidsP4BoidP17curandStateXORWOWi:
[----:B------:R-:W-:Y:S01]  /*0000*/  LDC R1, c[0x0][0x37c] ;  /* 0x0000df00ff017b82 */ /* 0x000fe20000000800 */
[----:B------:R-:W0:Y:S07]  /*0010*/  S2R R0, SR_TID.X ;  /* 0x0000000000007919 */ /* 0x000e2e0000002100 */
[----:B------:R-:W0:Y:S08]  /*0020*/  S2UR UR4, SR_CTAID.X ;  /* 0x00000000000479c3 */ /* 0x000e300000002500 */
[----:B------:R-:W0:Y:S02]  /*0030*/  LDC R3, c[0x0][0x360] ;  /* 0x0000d800ff037b82 */ /* 0x000e240000000800 */
[----:B0-----:R-:W-:-:S05]  /*0040*/  IMAD R0, R3, UR4, R0 ;  /* 0x0000000403007c24 */ /* 0x001fca000f8e0200 */
[----:B------:R-:W-:-:S13]  /*0050*/  ISETP.GT.AND P0, PT, R0, 0x63, PT ;  /* 0x000000630000780c */ /* 0x000fda0003f04270 */
[----:B------:R-:W-:Y:S05]  /*0060*/  @P0 EXIT ;  /* 0x000000000000094d */ /* 0x000fea0003800000 */
[----:B------:R-:W0:Y:S01]  /*0070*/  LDC R2, c[0x0][0x390] ;  /* 0x0000e400ff027b82 */ /* 0x000e220000000800 */
[----:B------:R-:W-:Y:S01]  /*0080*/  IMAD.MOV.U32 R4, RZ, RZ, -0x266e14b1 ;  /* 0xd991eb4fff047424 */ /* 0x000fe200078e00ff */
[----:B------:R-:W1:Y:S01]  /*0090*/  LDCU.64 UR4, c[0x0][0x358] ;  /* 0x00006b00ff0477ac */ /* 0x000e620008000a00 */
[----:B------:R-:W-:Y:S01]  /*00a0*/  BSSY.RECONVERGENT B0, `(.L_x_57) ;  /* 0x00000e9000007945 */ /* 0x000fe20003800200 */
[----:B------:R-:W-:-:S04]  /*00b0*/  SHF.R.S32.HI R10, RZ, 0x1f, R0 ;  /* 0x0000001fff0a7819 */ /* 0x000fc80000011400 */
[----:B------:R-:W2:Y:S01]  /*00c0*/  LDC.64 R8, c[0x0][0x388] ;  /* 0x0000e200ff087b82 */ /* 0x000ea20000000a00 */
[C---:B0-----:R-:W-:Y:S02]  /*00d0*/  ISETP.GT.AND P0, PT, R2.reuse, -0x1, PT ;  /* 0xffffffff0200780c */ /* 0x041fe40003f04270 */
[----:B------:R-:W-:-:S05]  /*00e0*/  LOP3.LUT R2, R2, 0xaad26b49, RZ, 0x3c, !PT ;  /* 0xaad26b4902027812 */ /* 0x000fca00078e3cff */
[----:B------:R-:W-:Y:S01]  /*00f0*/  IMAD R3, R2, 0x4182bed5, RZ ;  /* 0x4182bed502037824 */ /* 0x000fe200078e02ff */
[----:B------:R-:W-:Y:S01]  /*0100*/  SEL R2, R4, 0x8bf16996, P0 ;  /* 0x8bf1699604027807 */ /* 0x000fe20000000000 */
[C---:B--2---:R-:W-:Y:S01]  /*0110*/  IMAD.WIDE R8, R0.reuse, 0x30, R8 ;  /* 0x0000003000087825 */ /* 0x044fe200078e0208 */
[----:B------:R-:W-:Y:S02]  /*0120*/  ISETP.NE.AND P0, PT, R0, RZ, PT ;  /* 0x000000ff0000720c */ /* 0x000fe40003f05270 */
[C---:B------:R-:W-:Y:S01]  /*0130*/  LOP3.LUT R4, R3.reuse, 0x159a55e5, RZ, 0x3c, !PT ;  /* 0x159a55e503047812 */ /* 0x040fe200078e3cff */
[C---:B------:R-:W-:Y:S02]  /*0140*/  IMAD.IADD R6, R3.reuse, 0x1, R2 ;  /* 0x0000000103067824 */ /* 0x040fe400078e0202 */
[C---:B------:R-:W-:Y:S01]  /*0150*/  VIADD R5, R2.reuse, 0x1f123bb5 ;  /* 0x1f123bb502057836 */ /* 0x040fe20000000000 */
[----:B------:R-:W-:Y:S01]  /*0160*/  LOP3.LUT R2, R2, 0x5491333, RZ, 0x3c, !PT ;  /* 0x0549133302027812 */ /* 0x000fe200078e3cff */
[----:B------:R-:W-:-:S02]  /*0170*/  VIADD R7, R3, 0x75bcd15 ;  /* 0x075bcd1503077836 */ /* 0x000fc40000000000 */
[----:B------:R-:W-:Y:S01]  /*0180*/  VIADD R3, R3, 0x583f19 ;  /* 0x00583f1903037836 */ /* 0x000fe20000000000 */
[----:B-1----:R0:W-:Y:S01]  /*0190*/  STG.E.64 desc[UR4][R8.64+0x8], R4 ;  /* 0x0000080408007986 */ /* 0x0021e2000c101b04 */
[----:B------:R-:W-:-:S03]  /*01a0*/  VIADD R6, R6, 0x64f0c9 ;  /* 0x0064f0c906067836 */ /* 0x000fc60000000000 */
[----:B------:R0:W-:Y:S04]  /*01b0*/  STG.E.64 desc[UR4][R8.64+0x10], R2 ;  /* 0x0000100208007986 */ /* 0x0001e8000c101b04 */
[----:B------:R0:W-:Y:S01]  /*01c0*/  STG.E.64 desc[UR4][R8.64], R6 ;  /* 0x0000000608007986 */ /* 0x0001e2000c101b04 */
[----:B------:R-:W-:Y:S05]  /*01d0*/  @!P0 BRA `(.L_x_58) ;  /* 0x0000000c00548947 */ /* 0x000fea0003800000 */
[----:B0-----:R-:W-:Y:S02]  /*01e0*/  IMAD.MOV.U32 R6, RZ, RZ, R10 ;  /* 0x000000ffff067224 */ /* 0x001fe400078e000a */
[----:B------:R-:W-:Y:S02]  /*01f0*/  IMAD.MOV.U32 R12, RZ, RZ, RZ ;  /* 0x000000ffff0c7224 */ /* 0x000fe400078e00ff */
[----:B------:R-:W-:-:S07]  /*0200*/  IMAD.MOV.U32 R13, RZ, RZ, R0 ;  /* 0x000000ffff0d7224 */ /* 0x000fce00078e0000 */
.L_x_64:
[----:B------:R-:W-:Y:S01]  /*0210*/  LOP3.LUT R8, R13, 0x3, RZ, 0xc0, !PT ;  /* 0x000000030d087812 */ /* 0x000fe200078ec0ff */
[----:B------:R-:W-:Y:S03]  /*0220*/  BSSY.RECONVERGENT B1, `(.L_x_59) ;  /* 0x00000ca000017945 */ /* 0x000fe60003800200 */
[----:B------:R-:W-:-:S04]  /*0230*/  ISETP.NE.U32.AND P0, PT, R8, RZ, PT ;  /* 0x000000ff0800720c */ /* 0x000fc80003f05070 */
[----:B------:R-:W-:-:S13]  /*0240*/  ISETP.NE.AND.EX P0, PT, RZ, RZ, PT, P0 ;  /* 0x000000ffff00720c */ /* 0x000fda0003f05300 */
[----:B0-----:R-:W-:Y:S05]  /*0250*/  @!P0 BRA `(.L_x_60) ;  /* 0x0000000c00188947 */ /* 0x001fea0003800000 */
[----:B------:R-:W0:Y:S01]  /*0260*/  LDC.64 R8, c[0x4][0x8] ;  /* 0x01000200ff087b82 */ /* 0x000e220000000a00 */
[----:B------:R-:W-:Y:S02]  /*0270*/  IMAD.MOV.U32 R14, RZ, RZ, RZ ;  /* 0x000000ffff0e7224 */ /* 0x000fe400078e00ff */
[----:B0-----:R-:W-:-:S07]  /*0280*/  IMAD.WIDE.U32 R8, R12, 0xc80, R8 ;  /* 0x00000c800c087825 */ /* 0x001fce00078e0008 */
.L_x_63:
[----:B------:R-:W-:Y:S01]  /*0290*/  IMAD.MOV.U32 R15, RZ, RZ, RZ ;  /* 0x000000ffff0f7224 */ /* 0x000fe200078e00ff */
[----:B0-----:R-:W-:Y:S02]  /*02a0*/  CS2R R2, SRZ ;  /* 0x0000000000027805 */ /* 0x001fe4000001ff00 */
[----:B------:R-:W-:Y:S01]  /*02b0*/  CS2R R4, SRZ ;  /* 0x0000000000047805 */ /* 0x000fe2000001ff00 */
[----:B------:R-:W-:-:S07]  /*02c0*/  IMAD.MOV.U32 R7, RZ, RZ, RZ ;  /* 0x000000ffff077224 */ /* 0x000fce00078e00ff */
.L_x_62:
[----:B------:R-:W0:Y:S02]  /*02d0*/  LDC.64 R10, c[0x0][0x388] ;  /* 0x0000e200ff0a7b82 */ /* 0x000e240000000a00 */
[----:B0-----:R-:W-:-:S04]  /*02e0*/  IMAD.WIDE R10, R0, 0x30, R10 ;  /* 0x00000030000a7825 */ /* 0x001fc800078e020a */
[----:B------:R-:W-:-:S05]  /*02f0*/  IMAD.WIDE.U32 R10, R15, 0x4, R10 ;  /* 0x000000040f0a7825 */ /* 0x000fca00078e000a */
[----:B------:R0:W5:Y:S01]  /*0300*/  LDG.E R16, desc[UR4][R10.64+0x4] ;  /* 0x000004040a107981 */ /* 0x000162000c1e1900 */
[----:B------:R-:W-:-:S07]  /*0310*/  IMAD.MOV.U32 R17, RZ, RZ, RZ ;  /* 0x000000ffff117224 */ /* 0x000fce00078e00ff */
.L_x_61:
[----:B-----5:R-:W-:Y:S01]  /*0320*/  SHF.R.U32.HI R23, RZ, R17, R16 ;  /* 0x00000011ff177219 */ /* 0x020fe20000011610 */
[----:B0-----:R-:W-:-:S03]  /*0330*/  IMAD.SHL.U32 R10, R15, 0x20, RZ ;  /* 0x000000200f0a7824 */ /* 0x001fc600078e00ff */
[----:B------:R-:W-:Y:S01]  /*0340*/  LOP3.LUT R11, R23, 0x1, RZ, 0xc0, !PT ;  /* 0x00000001170b7812 */ /* 0x000fe200078ec0ff */
[----:B------:R-:W-:-:S03]  /*0350*/  IMAD.IADD R10, R10, 0x1, R17 ;  /* 0x000000010a0a7824 */ /* 0x000fc600078e0211 */
[----:B------:R-:W-:Y:S01]  /*0360*/  ISETP.NE.U32.AND P0, PT, R11, 0x1, PT ;  /* 0x000000010b00780c */ /* 0x000fe20003f05070 */
[----:B------:R-:W-:-:S03]  /*0370*/  IMAD R11, R10, 0x5, RZ ;  /* 0x000000050a0b7824 */ /* 0x000fc600078e02ff */
[----:B------:R-:W-:Y:S01]  /*0380*/  R2P PR, R23, 0x7e ;  /* 0x0000007e17007804 */ /* 0x000fe20000000000 */
[----:B------:R-:W-:-:S08]  /*0390*/  IMAD.WIDE.U32 R10, R11, 0x4, R8 ;  /* 0x000000040b0a7825 */ /* 0x000fd000078e0008 */
[----:B------:R-:W2:Y:S04]  /*03a0*/  @!P0 LDG.E R20, desc[UR4][R10.64+0x10] ;  /* 0x000010040a148981 */ /* 0x000ea8000c1e1900 */
[----:B------:R-:W3:Y:S04]  /*03b0*/  @P1 LDG.E R22, desc[UR4][R10.64+0x24] ;  /* 0x000024040a161981 */ /* 0x000ee8000c1e1900 */
[----:B------:R-:W4:Y:S04]  /*03c0*/  @P2 LDG.E R24, desc[UR4][R10.64+0x38] ;  /* 0x000038040a182981 */ /* 0x000f28000c1e1900 */
[----:B------:R-:W4:Y:S04]  /*03d0*/  @P3 LDG.E R26, desc[UR4][R10.64+0x4c] ;  /* 0x00004c040a1a3981 */ /* 0x000f28000c1e1900 */
[----:B------:R-:W4:Y:S04]  /*03e0*/  @P4 LDG.E R28, desc[UR4][R10.64+0x60] ;  /* 0x000060040a1c4981 */ /* 0x000f28000c1e1900 */
[----:B------:R-:W4:Y:S04]  /*03f0*/  @!P0 LDG.E R18, desc[UR4][R10.64] ;  /* 0x000000040a128981 */ /* 0x000f28000c1e1900 */
[----:B------:R-:W4:Y:S04]  /*0400*/  @!P0 LDG.E R19, desc[UR4][R10.64+0x4] ;  /* 0x000004040a138981 */ /* 0x000f28000c1e1900 */
[----:B------:R-:W4:Y:S04]  /*0410*/  @P5 LDG.E R21, desc[UR4][R10.64+0x74] ;  /* 0x000074040a155981 */ /* 0x000f28000c1e1900 */
[----:B------:R-:W4:Y:S04]  /*0420*/  @P1 LDG.E R25, desc[UR4][R10.64+0x20] ;  /* 0x000020040a191981 */ /* 0x000f28000c1e1900 */
[----:B------:R-:W4:Y:S01]  /*0430*/  @P3 LDG.E R27, desc[UR4][R10.64+0x48] ;  /* 0x000048040a1b3981 */ /* 0x000f22000c1e1900 */
[----:B--2---:R-:W-:-:S03]  /*0440*/  @!P0 LOP3.LUT R3, R3, R20, RZ, 0x3c, !PT ;  /* 0x0000001403038212 */ /* 0x004fc600078e3cff */
[----:B------:R-:W2:Y:S01]  /*0450*/  @P1 LDG.E R20, desc[UR4][R10.64+0x14] ;  /* 0x000014040a141981 */ /* 0x000ea2000c1e1900 */
[----:B---3--:R-:W-:-:S03]  /*0460*/  @P1 LOP3.LUT R3, R3, R22, RZ, 0x3c, !PT ;  /* 0x0000001603031212 */ /* 0x008fc600078e3cff */
[----:B------:R-:W3:Y:S01]  /*0470*/  @P1 LDG.E R22, desc[UR4][R10.64+0x1c] ;  /* 0x00001c040a161981 */ /* 0x000ee2000c1e1900 */
[----:B----4-:R-:W-:-:S03]  /*0480*/  @P2 LOP3.LUT R3, R3, R24, RZ, 0x3c, !PT ;  /* 0x0000001803032212 */ /* 0x010fc600078e3cff */
[----:B------:R-:W4:Y:S01]  /*0490*/  @P2 LDG.E R24, desc[UR4][R10.64+0x28] ;  /* 0x000028040a182981 */ /* 0x000f22000c1e1900 */
[----:B------:R-:W-:-:S03]  /*04a0*/  @P3 LOP3.LUT R3, R3, R26, RZ, 0x3c, !PT ;  /* 0x0000001a03033212 */ /* 0x000fc600078e3cff */
[----:B------:R-:W3:Y:S01]  /*04b0*/  @P6 LDG.E R26, desc[UR4][R10.64+0x88] ;  /* 0x000088040a1a6981 */ /* 0x000ee2000c1e1900 */
[----:B------:R-:W-:Y:S02]  /*04c0*/  @P4 LOP3.LUT R3, R3, R28, RZ, 0x3c, !PT ;  /* 0x0000001c03034212 */ /* 0x000fe400078e3cff */
[----:B------:R-:W-:Y:S02]  /*04d0*/  @!P0 LOP3.LUT R7, R7, R18, RZ, 0x3c, !PT ;  /* 0x0000001207078212 */ /* 0x000fe400078e3cff */
[----:B------:R-:W3:Y:S01]  /*04e0*/  @!P0 LDG.E R18, desc[UR4][R10.64+0x8] ;  /* 0x000008040a128981 */ /* 0x000ee2000c1e1900 */
[----:B------:R-:W-:-:S03]  /*04f0*/  @!P0 LOP3.LUT R4, R4, R19, RZ, 0x3c, !PT ;  /* 0x0000001304048212 */ /* 0x000fc600078e3cff */
[----:B------:R-:W3:Y:S01]  /*0500*/  @!P0 LDG.E R19, desc[UR4][R10.64+0xc] ;  /* 0x00000c040a138981 */ /* 0x000ee2000c1e1900 */
[----:B------:R-:W-:-:S03]  /*0510*/  @P5 LOP3.LUT R3, R3, R21, RZ, 0x3c, !PT ;  /* 0x0000001503035212 */ /* 0x000fc600078e3cff */
[----:B------:R-:W3:Y:S01]  /*0520*/  @P1 LDG.E R21, desc[UR4][R10.64+0x18] ;  /* 0x000018040a151981 */ /* 0x000ee2000c1e1900 */
[----:B--2---:R-:W-:-:S03]  /*0530*/  @P1 LOP3.LUT R7, R7, R20, RZ, 0x3c, !PT ;  /* 0x0000001407071212 */ /* 0x004fc600078e3cff */
[----:B------:R-:W2:Y:S01]  /*0540*/  @P3 LDG.E R20, desc[UR4][R10.64+0x3c] ;  /* 0x00003c040a143981 */ /* 0x000ea2000c1e1900 */
[----:B----4-:R-:W-:-:S03]  /*0550*/  @P2 LOP3.LUT R7, R7, R24, RZ, 0x3c, !PT ;  /* 0x0000001807072212 */ /* 0x010fc600078e3cff */
[----:B------:R-:W4:Y:S01]  /*0560*/  @P4 LDG.E R24, desc[UR4][R10.64+0x50] ;  /* 0x000050040a184981 */ /* 0x000f22000c1e1900 */
[----:B---3--:R-:W-:-:S03]  /*0570*/  @!P0 LOP3.LUT R5, R5, R18, RZ, 0x3c, !PT ;  /* 0x0000001205058212 */ /* 0x008fc600078e3cff */
[----:B------:R-:W3:Y:S01]  /*0580*/  @P2 LDG.E R18, desc[UR4][R10.64+0x30] ;  /* 0x000030040a122981 */ /* 0x000ee2000c1e1900 */
[----:B------:R-:W-:-:S03]  /*0590*/  @!P0 LOP3.LUT R2, R2, R19, RZ, 0x3c, !PT ;  /* 0x0000001302028212 */ /* 0x000fc600078e3cff */
[----:B------:R-:W3:Y:S01]  /*05a0*/  @P2 LDG.E R19, desc[UR4][R10.64+0x2c] ;  /* 0x00002c040a132981 */ /* 0x000ee2000c1e1900 */
[----:B------:R-:W-:-:S03]  /*05b0*/  @P1 LOP3.LUT R4, R4, R21, RZ, 0x3c, !PT ;  /* 0x0000001504041212 */ /* 0x000fc600078e3cff */
[----:B------:R-:W3:Y:S01]  /*05c0*/  @P2 LDG.E R21, desc[UR4][R10.64+0x34] ;  /* 0x000034040a152981 */ /* 0x000ee2000c1e1900 */
[----:B------:R-:W-:Y:S02]  /*05d0*/  @P1 LOP3.LUT R5, R5, R22, RZ, 0x3c, !PT ;  /* 0x0000001605051212 */ /* 0x000fe400078e3cff */
[----:B------:R-:W-:Y:S01]  /*05e0*/  @P1 LOP3.LUT R2, R2, R25, RZ, 0x3c, !PT ;  /* 0x0000001902021212 */ /* 0x000fe200078e3cff */
[----:B------:R-:W3:Y:S04]  /*05f0*/  @P3 LDG.E R22, desc[UR4][R10.64+0x44] ;  /* 0x000044040a163981 */ /* 0x000ee8000c1e1900 */
[----:B------:R-:W3:Y:S01]  /*0600*/  @P3 LDG.E R25, desc[UR4][R10.64+0x40] ;  /* 0x000040040a193981 */ /* 0x000ee2000c1e1900 */
[----:B--2---:R-:W-:-:S03]  /*0610*/  @P3 LOP3.LUT R7, R7, R20, RZ, 0x3c, !PT ;  /* 0x0000001407073212 */ /* 0x004fc600078e3cff */
[----:B------:R-:W2:Y:S01]  /*0620*/  @P5 LDG.E R20, desc[UR4][R10.64+0x64] ;  /* 0x000064040a145981 */ /* 0x000ea2000c1e1900 */
[----:B----4-:R-:W-:-:S03]  /*0630*/  @P4 LOP3.LUT R7, R7, R24, RZ, 0x3c, !PT ;  /* 0x0000001807074212 */ /* 0x010fc600078e3cff */
[----:B------:R-:W4:Y:S01]  /*0640*/  @P6 LDG.E R24, desc[UR4][R10.64+0x78] ;  /* 0x000078040a186981 */ /* 0x000f22000c1e1900 */
[----:B---3--:R-:W-:-:S03]  /*0650*/  @P2 LOP3.LUT R5, R5, R18, RZ, 0x3c, !PT ;  /* 0x0000001205052212 */ /* 0x008fc600078e3cff */
[----:B------:R-:W3:Y:S01]  /*0660*/  @P4 LDG.E R18, desc[UR4][R10.64+0x58] ;  /* 0x000058040a124981 */ /* 0x000ee2000c1e1900 */
[----:B------:R-:W-:-:S03]  /*0670*/  @P2 LOP3.LUT R4, R4, R19, RZ, 0x3c, !PT ;  /* 0x0000001304042212 */ /* 0x000fc600078e3cff */
[----:B------:R-:W3:Y:S01]  /*0680*/  @P4 LDG.E R19, desc[UR4][R10.64+0x54] ;  /* 0x000054040a134981 */ /* 0x000ee2000c1e1900 */
[----:B------:R-:W-:-:S03]  /*0690*/  @P2 LOP3.LUT R2, R2, R21, RZ, 0x3c, !PT ;  /* 0x0000001502022212 */ /* 0x000fc600078e3cff */
[----:B------:R-:W3:Y:S01]  /*06a0*/  @P4 LDG.E R21, desc[UR4][R10.64+0x5c] ;  /* 0x00005c040a154981 */ /* 0x000ee2000c1e1900 */
[----:B------:R-:W-:Y:S02]  /*06b0*/  @P3 LOP3.LUT R5, R5, R22, RZ, 0x3c, !PT ;  /* 0x0000001605053212 */ /* 0x000fe400078e3cff */
[----:B------:R-:W-:Y:S01]  /*06c0*/  @P3 LOP3.LUT R2, R2, R27, RZ, 0x3c, !PT ;  /* 0x0000001b02023212 */ /* 0x000fe200078e3cff */
[----:B------:R-:W3:Y:S01]  /*06d0*/  @P5 LDG.E R22, desc[UR4][R10.64+0x6c] ;  /* 0x00006c040a165981 */ /* 0x000ee2000c1e1900 */
[----:B------:R-:W-:-:S03]  /*06e0*/  @P3 LOP3.LUT R4, R4, R25, RZ, 0x3c, !PT ;  /* 0x0000001904043212 */ /* 0x000fc600078e3cff */
[----:B------:R-:W3:Y:S04]  /*06f0*/  @P5 LDG.E R25, desc[UR4][R10.64+0x68] ;  /* 0x000068040a195981 */ /* 0x000ee8000c1e1900 */
[----:B------:R-:W3:Y:S01]  /*0700*/  @P5 LDG.E R27, desc[UR4][R10.64+0x70] ;  /* 0x000070040a1b5981 */ /* 0x000ee2000c1e1900 */
[----:B------:R-:W-:Y:S02]  /*0710*/  LOP3.LUT P0, RZ, R23, 0x80, RZ, 0xc0, !PT ;  /* 0x0000008017ff7812 */ /* 0x000fe4000780c0ff */
[----:B--2---:R-:W-:-:S11]  /*0720*/  @P5 LOP3.LUT R7, R7, R20, RZ, 0x3c, !PT ;  /* 0x0000001407075212 */ /* 0x004fd600078e3cff */
        /* <DEDUP_REMOVED lines=15> */
[----:B------:R-:W-:Y:S02]  /*0820*/  @P6 LOP3.LUT R3, R3, R26, RZ, 0x3c, !PT ;  /* 0x0000001a03036212 */ /* 0x000fe400078e3cff */
[----:B--2---:R-:W-:Y:S02]  /*0830*/  @P0 LOP3.LUT R7, R7, R20, RZ, 0x3c, !PT ;  /* 0x0000001407070212 */ /* 0x004fe400078e3cff */
[----:B----4-:R-:W-:Y:S02]  /*0840*/  @P0 LOP3.LUT R3, R3, R24, RZ, 0x3c, !PT ;  /* 0x0000001803030212 */ /* 0x010fe400078e3cff */
[----:B---3--:R-:W-:Y:S02]  /*0850*/  @P6 LOP3.LUT R5, R5, R18, RZ, 0x3c, !PT ;  /* 0x0000001205056212 */ /* 0x008fe400078e3cff */
[----:B------:R-:W-:Y:S02]  /*0860*/  @P6 LOP3.LUT R4, R4, R19, RZ, 0x3c, !PT ;  /* 0x0000001304046212 */ /* 0x000fe400078e3cff */
[----:B------:R-:W-:-:S02]  /*0870*/  @P6 LOP3.LUT R2, R2, R21, RZ, 0x3c, !PT ;  /* 0x0000001502026212 */ /* 0x000fc400078e3cff */
[----:B------:R-:W-:Y:S02]  /*0880*/  @P0 LOP3.LUT R5, R5, R22, RZ, 0x3c, !PT ;  /* 0x0000001605050212 */ /* 0x000fe400078e3cff */
[----:B------:R-:W-:Y:S02]  /*0890*/  @P0 LOP3.LUT R4, R4, R25, RZ, 0x3c, !PT ;  /* 0x0000001904040212 */ /* 0x000fe400078e3cff */
[----:B------:R-:W-:Y:S02]  /*08a0*/  @P0 LOP3.LUT R2, R2, R27, RZ, 0x3c, !PT ;  /* 0x0000001b02020212 */ /* 0x000fe400078e3cff */
[----:B------:R-:W-:-:S13]  /*08b0*/  R2P PR, R23.B1, 0x7f ;  /* 0x0000007f17007804 */ /* 0x000fda0000001000 */
[----:B------:R-:W2:Y:S04]  /*08c0*/  @P0 LDG.E R18, desc[UR4][R10.64+0xa0] ;  /* 0x0000a0040a120981 */ /* 0x000ea8000c1e1900 */
[----:B------:R-:W3:Y:S04]  /*08d0*/  @P0 LDG.E R20, desc[UR4][R10.64+0xa8] ;  /* 0x0000a8040a140981 */ /* 0x000ee8000c1e1900 */
[----:B------:R-:W4:Y:S04]  /*08e0*/  @P1 LDG.E R22, desc[UR4][R10.64+0xbc] ;  /* 0x0000bc040a161981 */ /* 0x000f28000c1e1900 */
[----:B------:R-:W4:Y:S04]  /*08f0*/  @P1 LDG.E R24, desc[UR4][R10.64+0xc4] ;  /* 0x0000c4040a181981 */ /* 0x000f28000c1e1900 */
[----:B------:R-:W4:Y:S04]  /*0900*/  @P0 LDG.E R19, desc[UR4][R10.64+0xa4] ;  /* 0x0000a4040a130981 */ /* 0x000f28000c1e1900 */
[----:B------:R-:W4:Y:S04]  /*0910*/  @P0 LDG.E R21, desc[UR4][R10.64+0xac] ;  /* 0x0000ac040a150981 */ /* 0x000f28000c1e1900 */
[----:B------:R-:W4:Y:S04]  /*0920*/  @P1 LDG.E R25, desc[UR4][R10.64+0xb8] ;  /* 0x0000b8040a191981 */ /* 0x000f28000c1e1900 */
[----:B------:R-:W4:Y:S04]  /*0930*/  @P2 LDG.E R26, desc[UR4][R10.64+0xc8] ;  /* 0x0000c8040a1a2981 */ /* 0x000f28000c1e1900 */
[----:B------:R-:W4:Y:S04]  /*0940*/  @P1 LDG.E R27, desc[UR4][R10.64+0xc0] ;  /* 0x0000c0040a1b1981 */ /* 0x000f28000c1e1900 */
[----:B------:R-:W4:Y:S01]  /*0950*/  @P3 LDG.E R28, desc[UR4][R10.64+0xec] ;  /* 0x0000ec040a1c3981 */ /* 0x000f22000c1e1900 */
[----:B--2---:R-:W-:-:S03]  /*0960*/  @P0 LOP3.LUT R7, R7, R18, RZ, 0x3c, !PT ;  /* 0x0000001207070212 */ /* 0x004fc600078e3cff */
[----:B------:R-:W2:Y:S01]  /*0970*/  @P0 LDG.E R18, desc[UR4][R10.64+0xb0] ;  /* 0x0000b0040a120981 */ /* 0x000ea2000c1e1900 */
[----:B---3--:R-:W-:-:S03]  /*0980*/  @P0 LOP3.LUT R5, R5, R20, RZ, 0x3c, !PT ;  /* 0x0000001405050212 */ /* 0x008fc600078e3cff */
[----:B------:R-:W3:Y:S01]  /*0990*/  @P1 LDG.E R20, desc[UR4][R10.64+0xb4] ;  /* 0x0000b4040a141981 */ /* 0x000ee2000c1e1900 */
[----:B----4-:R-:W-:-:S03]  /*09a0*/  @P1 LOP3.LUT R5, R5, R22, RZ, 0x3c, !PT ;  /* 0x0000001605051212 */ /* 0x010fc600078e3cff */
[----:B------:R-:W4:Y:S01]  /*09b0*/  @P2 LDG.E R22, desc[UR4][R10.64+0xd8] ;  /* 0x0000d8040a162981 */ /* 0x000f22000c1e1900 */
[----:B------:R-:W-:-:S03]  /*09c0*/  @P0 LOP3.LUT R4, R4, R19, RZ, 0x3c, !PT ;  /* 0x0000001304040212 */ /* 0x000fc600078e3cff */
[----:B------:R-:W4:Y:S01]  /*09d0*/  @P2 LDG.E R19, desc[UR4][R10.64+0xcc] ;  /* 0x0000cc040a132981 */ /* 0x000f22000c1e1900 */
[----:B------:R-:W-:-:S03]  /*09e0*/  @P0 LOP3.LUT R2, R2, R21, RZ, 0x3c, !PT ;  /* 0x0000001502020212 */ /* 0x000fc600078e3cff */
[----:B------:R-:W4:Y:S01]  /*09f0*/  @P2 LDG.E R21, desc[UR4][R10.64+0xd4] ;  /* 0x0000d4040a152981 */ /* 0x000f22000c1e1900 */
[----:B------:R-:W-:-:S03]  /*0a00*/  @P1 LOP3.LUT R4, R4, R25, RZ, 0x3c, !PT ;  /* 0x0000001904041212 */ /* 0x000fc600078e3cff */
[----:B------:R-:W4:Y:S01]  /*0a10*/  @P3 LDG.E R25, desc[UR4][R10.64+0xe8] ;  /* 0x0000e8040a193981 */ /* 0x000f22000c1e1900 */
[----:B--2---:R-:W-:-:S03]  /*0a20*/  @P0 LOP3.LUT R3, R3, R18, RZ, 0x3c, !PT ;  /* 0x0000001203030212 */ /* 0x004fc600078e3cff */
[----:B------:R-:W2:Y:S01]  /*0a30*/  @P4 LDG.E R18, desc[UR4][R10.64+0xf0] ;  /* 0x0000f0040a124981 */ /* 0x000ea2000c1e1900 */
[----:B------:R-:W-:-:S03]  /*0a40*/  @P1 LOP3.LUT R3, R3, R24, RZ, 0x3c, !PT ;  /* 0x0000001803031212 */ /* 0x000fc600078e3cff */
[----:B------:R-:W2:Y:S01]  /*0a50*/  @P3 LDG.E R24, desc[UR4][R10.64+0xdc] ;  /* 0x0000dc040a183981 */ /* 0x000ea2000c1e1900 */
[----:B---3--:R-:W-:-:S03]  /*0a60*/  @P1 LOP3.LUT R7, R7, R20, RZ, 0x3c, !PT ;  /* 0x0000001407071212 */ /* 0x008fc600078e3cff */
[----:B------:R-:W3:Y:S01]  /*0a70*/  @P2 LDG.E R20, desc[UR4][R10.64+0xd0] ;  /* 0x0000d0040a142981 */ /* 0x000ee2000c1e1900 */
[----:B------:R-:W-:Y:S02]  /*0a80*/  LOP3.LUT P0, RZ, R23, 0x8000, RZ, 0xc0, !PT ;  /* 0x0000800017ff7812 */ /* 0x000fe4000780c0ff */
[----:B------:R-:W-:Y:S01]  /*0a90*/  @P2 LOP3.LUT R7, R7, R26, RZ, 0x3c, !PT ;  /* 0x0000001a07072212 */ /* 0x000fe200078e3cff */
[----:B------:R-:W3:Y:S04]  /*0aa0*/  @P3 LDG.E R23, desc[UR4][R10.64+0xe0] ;  /* 0x0000e0040a173981 */ /* 0x000ee8000c1e1900 */
[----:B------:R-:W3:Y:S01]  /*0ab0*/  @P3 LDG.E R26, desc[UR4][R10.64+0xe4] ;  /* 0x0000e4040a1a3981 */ /* 0x000ee2000c1e1900 */
[----:B------:R-:W-:Y:S02]  /*0ac0*/  @P1 LOP3.LUT R2, R2, R27, RZ, 0x3c, !PT ;  /* 0x0000001b02021212 */ /* 0x000fe400078e3cff */
[----:B----4-:R-:W-:-:S02]  /*0ad0*/  @P2 LOP3.LUT R3, R3, R22, RZ, 0x3c, !PT ;  /* 0x0000001603032212 */ /* 0x010fc400078e3cff */
[----:B------:R-:W4:Y:S01]  /*0ae0*/  @P4 LDG.E R22, desc[UR4][R10.64+0x100] ;  /* 0x000100040a164981 */ /* 0x000f22000c1e1900 */
[----:B------:R-:W-:Y:S02]  /*0af0*/  @P2 LOP3.LUT R4, R4, R19, RZ, 0x3c, !PT ;  /* 0x0000001304042212 */ /* 0x000fe400078e3cff */
[----:B------:R-:W-:Y:S01]  /*0b00*/  @P2 LOP3.LUT R2, R2, R21, RZ, 0x3c, !PT ;  /* 0x0000001502022212 */ /* 0x000fe200078e3cff */
[----:B------:R-:W4:Y:S04]  /*0b10*/  @P4 LDG.E R19, desc[UR4][R10.64+0xf4] ;  /* 0x0000f4040a134981 */ /* 0x000f28000c1e1900 */
[----:B------:R-:W4:Y:S01]  /*0b20*/  @P4 LDG.E R21, desc[UR4][R10.64+0xfc] ;  /* 0x0000fc040a154981 */ /* 0x000f22000c1e1900 */
[----:B------:R-:W-:-:S03]  /*0b30*/  @P3 LOP3.LUT R2, R2, R25, RZ, 0x3c, !PT ;  /* 0x0000001902023212 */ /* 0x000fc600078e3cff */
[----:B------:R-:W4:Y:S01]  /*0b40*/  @P5 LDG.E R25, desc[UR4][R10.64+0x110] ;  /* 0x000110040a195981 */ /* 0x000f22000c1e1900 */
[----:B--2---:R-:W-:-:S03]  /*0b50*/  @P3 LOP3.LUT R7, R7, R24, RZ, 0x3c, !PT ;  /* 0x0000001807073212 */ /* 0x004fc600078e3cff */
[----:B------:R-:W2:Y:S01]  /*0b60*/  @P5 LDG.E R24, desc[UR4][R10.64+0x104] ;  /* 0x000104040a185981 */ /* 0x000ea2000c1e1900 */
[----:B---3--:R-:W-:Y:S02]  /*0b70*/  @P2 LOP3.LUT R5, R5, R20, RZ, 0x3c, !PT ;  /* 0x0000001405052212 */ /* 0x008fe400078e3cff */
[----:B------:R-:W-:Y:S01]  /*0b80*/  @P4 LOP3.LUT R7, R7, R18, RZ, 0x3c, !PT ;  /* 0x0000001207074212 */ /* 0x000fe200078e3cff */
[----:B------:R-:W3:Y:S01]  /*0b90*/  @P4 LDG.E R20, desc[UR4][R10.64+0xf8] ;  /* 0x0000f8040a144981 */ /* 0x000ee2000c1e1900 */
[----:B------:R-:W-:-:S03]  /*0ba0*/  @P3 LOP3.LUT R4, R4, R23, RZ, 0x3c, !PT ;  /* 0x0000001704043212 */ /* 0x000fc600078e3cff */
[----:B------:R-:W3:Y:S01]  /*0bb0*/  @P5 LDG.E R18, desc[UR4][R10.64+0x114] ;  /* 0x000114040a125981 */ /* 0x000ee2000c1e1900 */
[----:B------:R-:W-:-:S03]  /*0bc0*/  @P3 LOP3.LUT R5, R5, R26, RZ, 0x3c, !PT ;  /* 0x0000001a05053212 */ /* 0x000fc600078e3cff */
[----:B------:R-:W3:Y:S04]  /*0bd0*/  @P5 LDG.E R23, desc[UR4][R10.64+0x108] ;  /* 0x000108040a175981 */ /* 0x000ee8000c1e1900 */
[----:B------:R-:W3:Y:S01]  /*0be0*/  @P5 LDG.E R26, desc[UR4][R10.64+0x10c] ;  /* 0x00010c040a1a5981 */ /* 0x000ee2000c1e1900 */
[----:B------:R-:W-:Y:S02]  /*0bf0*/  @P3 LOP3.LUT R3, R3, R28, RZ, 0x3c, !PT ;  /* 0x0000001c03033212 */ /* 0x000fe400078e3cff */
[----:B----4-:R-:W-:Y:S01]  /*0c00*/  @P4 LOP3.LUT R4, R4, R19, RZ, 0x3c, !PT ;  /* 0x0000001304044212 */ /* 0x010fe200078e3cff */
[----:B------:R-:W4:Y:S01]  /*0c10*/  @P0 LDG.E R28, desc[UR4][R10.64+0x13c] ;  /* 0x00013c040a1c0981 */ /* 0x000f22000c1e1900 */
[----:B------:R-:W-:Y:S02]  /*0c20*/  @P4 LOP3.LUT R3, R3, R22, RZ, 0x3c, !PT ;  /* 0x0000001603034212 */ /* 0x000fe400078e3cff */
[----:B------:R-:W-:Y:S01]  /*0c30*/  @P4 LOP3.LUT R2, R2, R21, RZ, 0x3c, !PT ;  /* 0x0000001502024212 */ /* 0x000fe200078e3cff */
[----:B------:R-:W4:Y:S04]  /*0c40*/  @P6 LDG.E R19, desc[UR4][R10.64+0x11c] ;  /* 0x00011c040a136981 */ /* 0x000f28000c1e1900 */
[----:B------:R-:W4:Y:S01]  /*0c50*/  @P6 LDG.E R22, desc[UR4][R10.64+0x120] ;  /* 0x000120040a166981 */ /* 0x000f22000c1e1900 */
[----:B------:R-:W-:-:S03]  /*0c60*/  @P5 LOP3.LUT R2, R2, R25, RZ, 0x3c, !PT ;  /* 0x0000001902025212 */ /* 0x000fc600078e3cff */
[----:B------:R-:W4:Y:S04]  /*0c70*/  @P6 LDG.E R21, desc[UR4][R10.64+0x124] ;  /* 0x000124040a156981 */ /* 0x000f28000c1e1900 */
[----:B------:R-:W4:Y:S01]  /*0c80*/  @P0 LDG.E R25, desc[UR4][R10.64+0x138] ;  /* 0x000138040a190981 */ /* 0x000f22000c1e1900 */
[----:B--2---:R-:W-:-:S03]  /*0c90*/  @P5 LOP3.LUT R7, R7, R24, RZ, 0x3c, !PT ;  /* 0x0000001807075212 */ /* 0x004fc600078e3cff */
[----:B------:R-:W2:Y:S01]  /*0ca0*/  @P0 LDG.E R24, desc[UR4][R10.64+0x12c] ;  /* 0x00012c040a180981 */ /* 0x000ea2000c1e1900 */
[----:B---3--:R-:W-:-:S03]  /*0cb0*/  @P4 LOP3.LUT R5, R5, R20, RZ, 0x3c, !PT ;  /* 0x0000001405054212 */ /* 0x008fc600078e3cff */
[----:B------:R-:W3:Y:S01]  /*0cc0*/  @P6 LDG.E R20, desc[UR4][R10.64+0x118] ;  /* 0x000118040a146981 */ /* 0x000ee2000c1e1900 */
[----:B------:R-:W-:-:S03]  /*0cd0*/  @P5 LOP3.LUT R3, R3, R18, RZ, 0x3c, !PT ;  /* 0x0000001203035212 */ /* 0x000fc600078e3cff */
[----:B------:R-:W2:Y:S01]  /*0ce0*/  @P6 LDG.E R18, desc[UR4][R10.64+0x128] ;  /* 0x000128040a126981 */ /* 0x000ea2000c1e1900 */
[----:B------:R-:W-:-:S03]  /*0cf0*/  @P5 LOP3.LUT R4, R4, R23, RZ, 0x3c, !PT ;  /* 0x0000001704045212 */ /* 0x000fc600078e3cff */
[----:B------:R-:W2:Y:S01]  /*0d00*/  @P0 LDG.E R23, desc[UR4][R10.64+0x130] ;  /* 0x000130040a170981 */ /* 0x000ea2000c1e1900 */
[----:B------:R-:W-:-:S03]  /*0d10*/  @P5 LOP3.LUT R5, R5, R26, RZ, 0x3c, !PT ;  /* 0x0000001a05055212 */ /* 0x000fc600078e3cff */
[----:B------:R-:W2:Y:S01]  /*0d20*/  @P0 LDG.E R26, desc[UR4][R10.64+0x134] ;  /* 0x000134040a1a0981 */ /* 0x000ea2000c1e1900 */
[----:B------:R-:W-:-:S05]  /*0d30*/  VIADD R17, R17, 0x10 ;  /* 0x0000001011117836 */ /* 0x000fca0000000000 */
[----:B------:R-:W-:Y:S02]  /*0d40*/  ISETP.NE.AND P1, PT, R17, 0x20, PT ;  /* 0x000000201100780c */ /* 0x000fe40003f25270 */
[----:B----4-:R-:W-:Y:S02]  /*0d50*/  @P6 LOP3.LUT R4, R4, R19, RZ, 0x3c, !PT ;  /* 0x0000001304046212 */ /* 0x010fe400078e3cff */
[----:B------:R-:W-:Y:S02]  /*0d60*/  @P6 LOP3.LUT R5, R5, R22, RZ, 0x3c, !PT ;  /* 0x0000001605056212 */ /* 0x000fe400078e3cff */
[----:B------:R-:W-:-:S04]  /*0d70*/  @P6 LOP3.LUT R2, R2, R21, RZ, 0x3c, !PT ;  /* 0x0000001502026212 */ /* 0x000fc800078e3cff */
[----:B------:R-:W-:Y:S02]  /*0d80*/  @P0 LOP3.LUT R2, R2, R25, RZ, 0x3c, !PT ;  /* 0x0000001902020212 */ /* 0x000fe400078e3cff */
[----:B---3--:R-:W-:Y:S02]  /*0d90*/  @P6 LOP3.LUT R7, R7, R20, RZ, 0x3c, !PT ;  /* 0x0000001407076212 */ /* 0x008fe400078e3cff */
[----:B--2---:R-:W-:Y:S02]  /*0da0*/  @P6 LOP3.LUT R3, R3, R18, RZ, 0x3c, !PT ;  /* 0x0000001203036212 */ /* 0x004fe400078e3cff */
[----:B------:R-:W-:Y:S02]  /*0db0*/  @P0 LOP3.LUT R7, R7, R24, RZ, 0x3c, !PT ;  /* 0x0000001807070212 */ /* 0x000fe400078e3cff */
[----:B------:R-:W-:Y:S02]  /*0dc0*/  @P0 LOP3.LUT R4, R4, R23, RZ, 0x3c, !PT ;  /* 0x0000001704040212 */ /* 0x000fe400078e3cff */
[----:B------:R-:W-:-:S02]  /*0dd0*/  @P0 LOP3.LUT R3, R3, R28, RZ, 0x3c, !PT ;  /* 0x0000001c03030212 */ /* 0x000fc400078e3cff */
[----:B------:R-:W-:Y:S01]  /*0de0*/  @P0 LOP3.LUT R5, R5, R26, RZ, 0x3c, !PT ;  /* 0x0000001a05050212 */ /* 0x000fe200078e3cff */
[----:B------:R-:W-:Y:S06]  /*0df0*/  @P1 BRA `(.L_x_61) ;  /* 0xfffffff400481947 */ /* 0x000fec000383ffff */
[----:B------:R-:W-:-:S05]  /*0e00*/  VIADD R15, R15, 0x1 ;  /* 0x000000010f0f7836 */ /* 0x000fca0000000000 */
[----:B------:R-:W-:-:S13]  /*0e10*/  ISETP.NE.AND P0, PT, R15, 0x5, PT ;  /* 0x000000050f00780c */ /* 0x000fda0003f05270 */
[----:B------:R-:W-:Y:S05]  /*0e20*/  @P0 BRA `(.L_x_62) ;  /* 0xfffffff400280947 */ /* 0x000fea000383ffff */
[----:B------:R-:W0:Y:S01]  /*0e30*/  LDC.64 R10, c[0x0][0x388] ;  /* 0x0000e200ff0a7b82 */ /* 0x000e220000000a00 */
[----:B------:R-:W-:Y:S01]  /*0e40*/  VIADD R14, R14, 0x1 ;  /* 0x000000010e0e7836 */ /* 0x000fe20000000000 */
[----:B------:R-:W-:-:S04]  /*0e50*/  LOP3.LUT R15, R13, 0x3, RZ, 0xc0, !PT ;  /* 0x000000030d0f7812 */ /* 0x000fc800078ec0ff */
[----:B------:R-:W-:Y:S01]  /*0e60*/  ISETP.GE.U32.AND P0, PT, R14, R15, PT ;  /* 0x0000000f0e00720c */ /* 0x000fe20003f06070 */
[----:B0-----:R-:W-:-:S05]  /*0e70*/  IMAD.WIDE R10, R0, 0x30, R10 ;  /* 0x00000030000a7825 */ /* 0x001fca00078e020a */
[----:B------:R0:W-:Y:S04]  /*0e80*/  STG.E desc[UR4][R10.64+0x4], R7 ;  /* 0x000004070a007986 */ /* 0x0001e8000c101904 */
[----:B------:R0:W-:Y:S04]  /*0e90*/  STG.E.64 desc[UR4][R10.64+0x8], R4 ;  /* 0x000008040a007986 */ /* 0x0001e8000c101b04 */
[----:B------:R0:W-:Y:S01]  /*0ea0*/  STG.E.64 desc[UR4][R10.64+0x10], R2 ;  /* 0x000010020a007986 */ /* 0x0001e2000c101b04 */
[----:B------:R-:W-:Y:S05]  /*0eb0*/  @!P0 BRA `(.L_x_63) ;  /* 0xfffffff000f48947 */ /* 0x000fea000383ffff */
.L_x_60:
[----:B------:R-:W-:Y:S05]  /*0ec0*/  BSYNC.RECONVERGENT B1 ;  /* 0x0000000000017941 */ /* 0x000fea0003800200 */
.L_x_59:
[C---:B------:R-:W-:Y:S01]  /*0ed0*/  ISETP.GT.U32.AND P0, PT, R13.reuse, 0x3, PT ;  /* 0x000000030d00780c */ /* 0x040fe20003f04070 */
[----:B------:R-:W-:Y:S01]  /*0ee0*/  VIADD R12, R12, 0x1 ;  /* 0x000000010c0c7836 */ /* 0x000fe20000000000 */
[--C-:B------:R-:W-:Y:S02]  /*0ef0*/  SHF.R.U64 R13, R13, 0x2, R6.reuse ;  /* 0x000000020d0d7819 */ /* 0x100fe40000001206 */
[----:B------:R-:W-:Y:S02]  /*0f00*/  ISETP.GT.U32.AND.EX P0, PT, R6, RZ, PT, P0 ;  /* 0x000000ff0600720c */ /* 0x000fe40003f04100 */
[----:B------:R-:W-:-:S11]  /*0f10*/  SHF.R.U32.HI R6, RZ, 0x2, R6 ;  /* 0x00000002ff067819 */ /* 0x000fd60000011606 */
[----:B------:R-:W-:Y:S05]  /*0f20*/  @P0 BRA `(.L_x_64) ;  /* 0xfffffff000b80947 */ /* 0x000fea000383ffff */
.L_x_58:
[----:B------:R-:W-:Y:S05]  /*0f30*/  BSYNC.RECONVERGENT B0 ;  /* 0x0000000000007941 */ /* 0x000fea0003800200 */
.L_x_57:
[----:B0-----:R-:W-:Y:S01]  /*0f40*/  SHF.R.U32.HI R6, RZ, 0x2, R7 ;  /* 0x00000002ff067819 */ /* 0x001fe20000011607 */
[----:B------:R-:W0:Y:S01]  /*0f50*/  LDC R11, c[0x0][0x390] ;  /* 0x0000e400ff0b7b82 */ /* 0x000e220000000800 */
[----:B------:R-:W-:Y:S01]  /*0f60*/  SHF.R.U32.HI R9, RZ, 0x2, R4 ;  /* 0x00000002ff097819 */ /* 0x000fe20000011604 */
[----:B------:R-:W-:Y:S01]  /*0f70*/  IMAD.MOV.U32 R16, RZ, RZ, 0x2f800000 ;  /* 0x2f800000ff107424 */ /* 0x000fe200078e00ff */
[----:B------:R-:W-:Y:S01]  /*0f80*/  LOP3.LUT R6, R6, R7, RZ, 0x3c, !PT ;  /* 0x0000000706067212 */ /* 0x000fe200078e3cff */
[----:B------:R-:W-:Y:S01]  /*0f90*/  IMAD.SHL.U32 R7, R3, 0x10, RZ ;  /* 0x0000001003077824 */ /* 0x000fe200078e00ff */
[----:B------:R-:W-:Y:S01]  /*0fa0*/  LOP3.LUT R9, R9, R4, RZ, 0x3c, !PT ;  /* 0x0000000409097212 */ /* 0x000fe200078e3cff */
[----:B------:R-:W-:Y:S02]  /*0fb0*/  IMAD.MOV.U32 R19, RZ, RZ, 0x42200000 ;  /* 0x42200000ff137424 */ /* 0x000fe400078e00ff */
[----:B------:R-:W-:-:S05]  /*0fc0*/  IMAD.SHL.U32 R8, R6, 0x2, RZ ;  /* 0x0000000206087824 */ /* 0x000fca00078e00ff */
[----:B------:R-:W-:Y:S01]  /*0fd0*/  LOP3.LUT R6, R6, R8, R7, 0x96, !PT ;  /* 0x0000000806067212 */ /* 0x000fe200078e9607 */
[----:B------:R-:W-:Y:S01]  /*0fe0*/  IMAD.SHL.U32 R7, R9, 0x2, RZ ;  /* 0x0000000209077824 */ /* 0x000fe200078e00ff */
[----:B------:R-:W-:Y:S02]  /*0ff0*/  SHF.R.U32.HI R8, RZ, 0x2, R5 ;  /* 0x00000002ff087819 */ /* 0x000fe40000011605 */
[----:B------:R-:W-:Y:S02]  /*1000*/  LOP3.LUT R6, R6, R3, RZ, 0x3c, !PT ;  /* 0x0000000306067212 */ /* 0x000fe400078e3cff */
[----:B------:R-:W-:-:S03]  /*1010*/  LOP3.LUT R8, R8, R5, RZ, 0x3c, !PT ;  /* 0x0000000508087212 */ /* 0x000fc600078e3cff */
[----:B------:R-:W-:Y:S01]  /*1020*/  IMAD.SHL.U32 R4, R6, 0x10, RZ ;  /* 0x0000001006047824 */ /* 0x000fe200078e00ff */
[C---:B0-----:R-:W-:Y:S02]  /*1030*/  LOP3.LUT R10, R11.reuse, 0xaad26b49, RZ, 0x3c, !PT ;  /* 0xaad26b490b0a7812 */ /* 0x041fe400078e3cff */
[----:B------:R-:W-:Y:S02]  /*1040*/  ISETP.GT.AND P0, PT, R11, -0x1, PT ;  /* 0xffffffff0b00780c */ /* 0x000fe40003f04270 */
[----:B------:R-:W-:Y:S01]  /*1050*/  LOP3.LUT R7, R9, R7, R4, 0x96, !PT ;  /* 0x0000000709077212 */ /* 0x000fe200078e9604 */
[----:B------:R-:W-:Y:S01]  /*1060*/  IMAD.SHL.U32 R4, R8, 0x2, RZ ;  /* 0x0000000208047824 */ /* 0x000fe200078e00ff */
[----:B------:R-:W-:Y:S02]  /*1070*/  SHF.R.U32.HI R9, RZ, 0x2, R2 ;  /* 0x00000002ff097819 */ /* 0x000fe40000011602 */
[----:B------:R-:W-:Y:S02]  /*1080*/  LOP3.LUT R7, R7, R6, RZ, 0x3c, !PT ;  /* 0x0000000607077212 */ /* 0x000fe400078e3cff */
[----:B------:R-:W-:-:S03]  /*1090*/  LOP3.LUT R9, R9, R2, RZ, 0x3c, !PT ;  /* 0x0000000209097212 */ /* 0x000fc600078e3cff */
[----:B------:R-:W-:-:S05]  /*10a0*/  IMAD.SHL.U32 R5, R7, 0x10, RZ ;  /* 0x0000001007057824 */ /* 0x000fca00078e00ff */
[----:B------:R-:W-:Y:S01]  /*10b0*/  LOP3.LUT R4, R8, R4, R5, 0x96, !PT ;  /* 0x0000000408047212 */ /* 0x000fe200078e9605 */
[----:B------:R-:W-:Y:S02]  /*10c0*/  IMAD.MOV.U32 R5, RZ, RZ, -0x266e14b1 ;  /* 0xd991eb4fff057424 */ /* 0x000fe400078e00ff */
[----:B------:R-:W-:Y:S01]  /*10d0*/  IMAD R8, R10, 0x4182bed5, RZ ;  /* 0x4182bed50a087824 */ /* 0x000fe200078e02ff */
[----:B------:R-:W-:Y:S01]  /*10e0*/  LOP3.LUT R4, R4, R7, RZ, 0x3c, !PT ;  /* 0x0000000704047212 */ /* 0x000fe200078e3cff */
[----:B------:R-:W0:Y:S01]  /*10f0*/  LDC.64 R10, c[0x0][0x388] ;  /* 0x0000e200ff0a7b82 */ /* 0x000e220000000a00 */
[----:B------:R-:W-:Y:S01]  /*1100*/  SEL R13, R5, 0x8bf16996, P0 ;  /* 0x8bf16996050d7807 */ /* 0x000fe20000000000 */
[----:B------:R-:W-:Y:S02]  /*1110*/  IMAD.SHL.U32 R5, R9, 0x2, RZ ;  /* 0x0000000209057824 */ /* 0x000fe400078e00ff */
[----:B------:R-:W-:Y:S02]  /*1120*/  IMAD.SHL.U32 R2, R4, 0x10, RZ ;  /* 0x0000001004027824 */ /* 0x000fe400078e00ff */
[----:B------:R-:W-:-:S03]  /*1130*/  IMAD.IADD R13, R8, 0x1, R13 ;  /* 0x00000001080d7824 */ /* 0x000fc600078e020d */
[----:B------:R-:W-:Y:S01]  /*1140*/  LOP3.LUT R5, R9, R5, R2, 0x96, !PT ;  /* 0x0000000509057212 */ /* 0x000fe200078e9602 */
[C---:B------:R-:W-:Y:S01]  /*1150*/  VIADD R15, R13.reuse, 0x64f0c9 ;  /* 0x0064f0c90d0f7836 */ /* 0x040fe20000000000 */
[----:B------:R-:W1:Y:S01]  /*1160*/  LDC.64 R8, c[0x0][0x380] ;  /* 0x0000e000ff087b82 */ /* 0x000e620000000a00 */
[----:B------:R-:W-:Y:S01]  /*1170*/  VIADD R2, R13, 0x7b0fdd ;  /* 0x007b0fdd0d027836 */ /* 0x000fe20000000000 */
[----:B------:R-:W-:Y:S02]  /*1180*/  LOP3.LUT R5, R5, R4, RZ, 0x3c, !PT ;  /* 0x0000000405057212 */ /* 0x000fe400078e3cff */
[C---:B------:R-:W-:Y:S02]  /*1190*/  IADD3 R12, PT, PT, R15.reuse, 0x587c5, R6 ;  /* 0x000587c50f0c7810 */ /* 0x040fe40007ffe006 */
[C---:B------:R-:W-:Y:S02]  /*11a0*/  IADD3 R13, PT, PT, R15.reuse, 0xb0f8a, R7 ;  /* 0x000b0f8a0f0d7810 */ /* 0x040fe40007ffe007 */
[----:B------:R-:W-:Y:S01]  /*11b0*/  IADD3 R14, PT, PT, R15, 0x10974f, R4 ;  /* 0x0010974f0f0e7810 */ /* 0x000fe20007ffe004 */
[----:B------:R-:W-:Y:S01]  /*11c0*/  IMAD.IADD R15, R5, 0x1, R2 ;  /* 0x00000001050f7824 */ /* 0x000fe200078e0202 */
[----:B------:R-:W-:-:S02]  /*11d0*/  I2FP.F32.U32 R12, R12 ;  /* 0x0000000c000c7245 */ /* 0x000fc40000201000 */
[----:B------:R-:W-:Y:S01]  /*11e0*/  I2FP.F32.U32 R13, R13 ;  /* 0x0000000d000d7245 */ /* 0x000fe20000201000 */
[----:B0-----:R-:W-:Y:S01]  /*11f0*/  IMAD.WIDE R10, R0, 0x30, R10 ;  /* 0x00000030000a7825 */ /* 0x001fe200078e020a */
[----:B------:R-:W-:-:S03]  /*1200*/  I2FP.F32.U32 R14, R14 ;  /* 0x0000000e000e7245 */ /* 0x000fc60000201000 */
[-C--:B------:R-:W-:Y:S01]  /*1210*/  FFMA R12, R12, R16.reuse, 1.1641532182693481445e-10 ;  /* 0x2f0000000c0c7423 */ /* 0x080fe20000000010 */
[----:B------:R-:W-:Y:S01]  /*1220*/  I2FP.F32.U32 R15, R15 ;  /* 0x0000000f000f7245 */ /* 0x000fe20000201000 */
[-C--:B------:R-:W-:Y:S01]  /*1230*/  FFMA R13, R13, R16.reuse, 1.1641532182693481445e-10 ;  /* 0x2f0000000d0d7423 */ /* 0x080fe20000000010 */
[----:B------:R-:W-:Y:S01]  /*1240*/  STG.E.64 desc[UR4][R10.64], R2 ;  /* 0x000000020a007986 */ /* 0x000fe2000c101b04 */
[-C--:B------:R-:W-:Y:S02]  /*1250*/  FFMA R14, R14, R16.reuse, 1.1641532182693481445e-10 ;  /* 0x2f0000000e0e7423 */ /* 0x080fe40000000010 */
[----:B------:R-:W-:Y:S01]  /*1260*/  FFMA R15, R15, R16, 1.1641532182693481445e-10 ;  /* 0x2f0000000f0f7423 */ /* 0x000fe20000000010 */
[----:B------:R-:W-:Y:S01]  /*1270*/  SHF.R.S32.HI R16, RZ, 0x1f, R0 ;  /* 0x0000001fff107819 */ /* 0x000fe20000011400 */
[----:B------:R-:W-:Y:S01]  /*1280*/  FFMA R17, R14, R19, -20 ;  /* 0xc1a000000e117423 */ /* 0x000fe20000000013 */
[----:B-1----:R-:W-:-:S04]  /*1290*/  IMAD.WIDE.U32 R8, R0, 0x1c, R8 ;  /* 0x0000001c00087825 */ /* 0x002fc800078e0008 */
[----:B------:R-:W-:Y:S01]  /*12a0*/  FFMA R19, R15, R19, -20 ;  /* 0xc1a000000f137423 */ /* 0x000fe20000000013 */
[----:B------:R-:W-:Y:S01]  /*12b0*/  FMUL R13, R13, 450 ;  /* 0x43e100000d0d7820 */ /* 0x000fe20000400000 */
[----:B------:R-:W-:Y:S01]  /*12c0*/  STG.E.64 desc[UR4][R10.64+0x8], R6 ;  /* 0x000008060a007986 */ /* 0x000fe2000c101b04 */
[----:B------:R-:W-:-:S03]  /*12d0*/  IMAD R15, R16, 0x1c, RZ ;  /* 0x0000001c100f7824 */ /* 0x000fc600078e02ff */
[----:B------:R-:W-:Y:S01]  /*12e0*/  STG.E.64 desc[UR4][R10.64+0x18], RZ ;  /* 0x000018ff0a007986 */ /* 0x000fe2000c101b04 */
[----:B------:R-:W-:Y:S02]  /*12f0*/  IMAD.IADD R9, R9, 0x1, R15 ;  /* 0x0000000109097824 */ /* 0x000fe400078e020f */
[----:B------:R-:W-:Y:S01]  /*1300*/  FMUL R15, R12, 800 ;  /* 0x444800000c0f7820 */ /* 0x000fe20000400000 */
[----:B------:R-:W-:Y:S04]  /*1310*/  STG.E desc[UR4][R10.64+0x20], RZ ;  /* 0x000020ff0a007986 */ /* 0x000fe8000c101904 */
[----:B------:R-:W-:Y:S04]  /*1320*/  STG.E.64 desc[UR4][R10.64+0x28], RZ ;  /* 0x000028ff0a007986 */ /* 0x000fe8000c101b04 */
[----:B------:R-:W-:Y:S04]  /*1330*/  STG.E.64 desc[UR4][R10.64+0x10], R4 ;  /* 0x000010040a007986 */ /* 0x000fe8000c101b04 */
[----:B------:R-:W-:Y:S04]  /*1340*/  STG.E desc[UR4][R8.64], R0 ;  /* 0x0000000008007986 */ /* 0x000fe8000c101904 */
[----:B------:R-:W-:Y:S04]  /*1350*/  STG.E desc[UR4][R8.64+0x4], R15 ;  /* 0x0000040f08007986 */ /* 0x000fe8000c101904 */
[----:B------:R-:W-:Y:S04]  /*1360*/  STG.E desc[UR4][R8.64+0x8], R13 ;  /* 0x0000080d08007986 */ /* 0x000fe8000c101904 */
[----:B------:R-:W-:Y:S04]  /*1370*/  STG.E desc[UR4][R8.64+0xc], R17 ;  /* 0x00000c1108007986 */ /* 0x000fe8000c101904 */
[----:B------:R-:W-:Y:S04]  /*1380*/  STG.E desc[UR4][R8.64+0x14], RZ ;  /* 0x000014ff08007986 */ /* 0x000fe8000c101904 */
[----:B------:R-:W-:Y:S04]  /*1390*/  STG.E desc[UR4][R8.64+0x18], RZ ;  /* 0x000018ff08007986 */ /* 0x000fe8000c101904 */
[----:B------:R-:W-:Y:S01]  /*13a0*/  STG.E desc[UR4][R8.64+0x10], R19 ;  /* 0x0000101308007986 */ /* 0x000fe2000c101904 */
[----:B------:R-:W-:Y:S05]  /*13b0*/  EXIT ;  /* 0x000000000000794d */ /* 0x000fea0003800000 */
.L_x_65:
        /* <DEDUP_REMOVED lines=12> */
.L_x_69:


//--------------------- .nv.global.init           --------------------------
	.section	.nv.global.init,"aw",@progbits
	.align	4
.nv.global.init:
	.type		mrg32k3aM1SubSeq,@object
	.size		mrg32k3aM1SubSeq,(mrg32k3aM2SubSeq - mrg32k3aM1SubSeq)
mrg32k3aM1SubSeq:
        /*0000*/ 	.byte	0x0b, 0xcc, 0xee, 0x04, 0x73, 0x29, 0x8b, 0x6f, 0xf6, 0x53, 0x03, 0xf6, 0x23, 0xf6, 0xea, 0xda
        /* <DEDUP_REMOVED lines=125> */
	.type		mrg32k3aM2SubSeq,@object
	.size		mrg32k3aM2SubSeq,(mrg32k3aM1 - mrg32k3aM2SubSeq)
mrg32k3aM2SubSeq:
        /* <DEDUP_REMOVED lines=126> */
	.type		mrg32k3aM1,@object
	.size		mrg32k3aM1,(mrg32k3aM1Seq - mrg32k3aM1)
mrg32k3aM1:
        /* <DEDUP_REMOVED lines=144> */
	.type		mrg32k3aM1Seq,@object
	.size		mrg32k3aM1Seq,(mrg32k3aM2 - mrg32k3aM1Seq)
mrg32k3aM1Seq:
        /* <DEDUP_REMOVED lines=144> */
	.type		mrg32k3aM2,@object
	.size		mrg32k3aM2,(mrg32k3aM2Seq - mrg32k3aM2)
mrg32k3aM2:
        /* <DEDUP_REMOVED lines=144> */
	.type		mrg32k3aM2Seq,@object
	.size		mrg32k3aM2Seq,(precalc_xorwow_matrix - mrg32k3aM2Seq)
mrg32k3aM2Seq:
        /* <DEDUP_REMOVED lines=144> */
	.type		precalc_xorwow_matrix,@object
	.size		precalc_xorwow_matrix,(precalc_xorwow_offset_matrix - precalc_xorwow_matrix)
precalc_xorwow_matrix:
        /* <DEDUP_REMOVED lines=6400> */
	.type		precalc_xorwow_offset_matrix,@object
	.size		precalc_xorwow_offset_matrix,($str - precalc_xorwow_offset_matrix)
precalc_xorwow_offset_matrix:
        /* <DEDUP_REMOVED lines=6400> */
	.type		$str,@object
	.size		$str,(.L_9 - $str)
$str:
        /*353c0*/ 	.byte	0x25, 0x64, 0x2c, 0x25, 0x64, 0x2c, 0x25, 0x2e, 0x32, 0x66, 0x2c, 0x25, 0x2e, 0x32, 0x66, 0x2c
        /*353d0*/ 	.byte	0x25, 0x2e, 0x32, 0x66, 0x2c, 0x25, 0x2e, 0x32, 0x66, 0x0a, 0x00
.L_9:


//--------------------- .nv.shared.reserved.0     --------------------------
	.section	.nv.shared.reserved.0,"aw",@nobits
	.weak		__nv_reservedSMEM_offset_0_alias
	.size		__nv_reservedSMEM_offset_0_alias, 0, 64
	.other		__nv_reservedSMEM_offset_0_alias,@"STO_CUDA_RESERVED_SHARED STV_DEFAULT"
__nv_reservedSMEM_offset_0_alias:
	.zero		0
	.zero		64


//--------------------- .nv.constant0._Z11updateBoidsP4Boidi --------------------------
	.section	.nv.constant0._Z11updateBoidsP4Boidi,"a",@progbits
	.sectionflags	@""
	.align	4
.nv.constant0._Z11updateBoidsP4Boidi:
	.zero		908


//--------------------- .nv.constant0._Z9initBoidsP4BoidP17curandStateXORWOWi --------------------------
	.section	.nv.constant0._Z9initBoidsP4BoidP17curandStateXORWOWi,"a",@progbits
	.sectionflags	@""
	.align	4
.nv.constant0._Z9initBoidsP4BoidP17curandStateXORWOWi:
	.zero		916


//--------------------- SYMBOLS --------------------------

	.type		.nv.reservedSmem.offset0,@object
	.size		.nv.reservedSmem.offset0,0x4
	.type		vprintf,@function
